// auto-generated by cutlass_sweep.gemm — config: {"arch": "sm_90", "cluster_m": 4, "cluster_n": 1, "dtype": "fp16", "dtype_b": "fp16", "layout": "nt", "stages": 0, "tile_k": 32, "tile_m": 256, "tile_n": 256}
#include "cutlass/cutlass.h"
#include "cutlass/gemm/collective/collective_builder.hpp"
#include "cutlass/gemm/device/gemm_universal_adapter.h"
#include "cutlass/gemm/kernel/gemm_universal.hpp"
#include "cutlass/epilogue/collective/collective_builder.hpp"

using ElemA = cutlass::half_t;
using ElemB = cutlass::half_t;
using ElemCD = cutlass::half_t;
using Acc  = float;
using TileShape    = cute::Shape<cute::_256, cute::_256, cute::_32>;
using ClusterShape = cute::Shape<cute::_4, cute::_1, cute::_1>;

using CollectiveEpilogue = typename cutlass::epilogue::collective::CollectiveBuilder<
    cutlass::arch::Sm90, cutlass::arch::OpClassTensorOp,
    TileShape, ClusterShape,
    cutlass::epilogue::collective::EpilogueTileAuto,
    Acc, Acc,
    ElemCD, cutlass::layout::RowMajor, 128 / cutlass::sizeof_bits<ElemCD>::value,
    ElemCD, cutlass::layout::RowMajor, 128 / cutlass::sizeof_bits<ElemCD>::value,
    cutlass::epilogue::collective::EpilogueScheduleAuto
  >::CollectiveOp;

using CollectiveMainloop = typename cutlass::gemm::collective::CollectiveBuilder<
    cutlass::arch::Sm90, cutlass::arch::OpClassTensorOp,
    ElemA, cutlass::layout::RowMajor, 128 / cutlass::sizeof_bits<ElemA>::value,
    ElemB, cutlass::layout::ColumnMajor, 128 / cutlass::sizeof_bits<ElemB>::value,
    Acc,
    TileShape, ClusterShape,
    cutlass::gemm::collective::StageCountAutoCarveout<static_cast<int>(sizeof(typename CollectiveEpilogue::SharedStorage))>,
    cutlass::gemm::collective::KernelScheduleAuto
  >::CollectiveOp;

using GemmKernel = cutlass::gemm::kernel::GemmUniversal<
    cute::Shape<int,int,int,int>,
    CollectiveMainloop,
    CollectiveEpilogue
>;
using Gemm = cutlass::gemm::device::GemmUniversalAdapter<GemmKernel>;

// Force the device kernel symbol into the cubin without needing a host main.
auto* _anchor = &cutlass::device_kernel<GemmKernel>;


// ===== COMPILED SASS (sm_90a) =====

	.target	sm_90a

	.elftype	@"ET_EXEC"


//--------------------- .note.nv.tkinfo           --------------------------
	.section	.note.nv.tkinfo,"",@"SHT_NOTE"
	.sectionflags	@"SHF_NOTE_NV_TKINFO"
	.tkinfo
        /*0018*/ 	.word	0x00000002
        /*0030*/ 	.string	""
        /*0030*/ 	.string	"ptxas"
        /*0030*/ 	.string	"Cuda compilation tools, release 13.0, V13.0.88"
        /*0030*/ 	.string	"Build cuda_13.0.r13.0/compiler.36424714_0"
        /*0030*/ 	.string	"-arch sm_90a -m 64 "



//--------------------- .note.nv.cuinfo           --------------------------
	.section	.note.nv.cuinfo,"",@"SHT_NOTE"
	.sectionflags	@"SHF_NOTE_NV_CUINFO"
        /*0018*/ 	.short	0x0002
        /*001a*/ 	.short	0x005a
        /*001c*/ 	.short	0x0082
	.zero		2


//--------------------- .nv.info                  --------------------------
	.section	.nv.info,"",@"SHT_CUDA_INFO"
	.align	4


	//----- nvinfo : EIATTR_REGCOUNT
	.align		4
        /*0000*/ 	.byte	0x04, 0x2f
        /*0002*/ 	.short	(.L_15 - .L_14)
	.align		4
.L_14:
        /*0004*/ 	.word	index@(_ZN7cutlass13device_kernelINS_4gemm6kernel13GemmUniversalIN4cute5tupleIJiiiiEEENS1_10collective13CollectiveMmaINS1_34MainloopSm90TmaGmmaWarpSpecializedILi7ENS5_IJNS4_1CILi4EEENSA_ILi1EEESC_EEENS1_35KernelTmaWarpSpecializedCooperativeEEENS5_IJNSA_ILi256EEESG_NSA_ILi32EEEEEENS_6half_tENS5_IJlSC_lEEESJ_SK_NS4_8TiledMMAINS4_8MMA_AtomIJNS4_4SM904GMMA26MMA_64x256x16_F32F16F16_SSILNSO_5MajorE0ELSQ_0ELNSO_7ScaleInE1ELSR_1EEEEEENS4_6LayoutINS5_IJNSA_ILi2EEESC_SC_EEENS5_IJSC_NSA_ILi0EEESX_EEEEENS5_IJNS4_10UnderscoreES10_S10_EEEEENS4_13SM90_TMA_LOADENS4_14ComposedLayoutINS4_7SwizzleILi2ELi4ELi3EEENS4_18smem_ptr_flag_bitsILi16EEENSU_INS5_IJNSA_ILi8EEESH_EEENS5_IJSH_SC_EEEEEEEvNS4_8identityENS4_23SM90_TMA_LOAD_MULTICASTES1D_vS1E_EENS_8epilogue10collective6detail29Sm90TmaWarpSpecializedAdapterINS1I_15DefaultEpilogueISJ_SK_SK_NS1H_6thread17LinearCombinationISJ_Li1EffLNS1M_9ScaleType4KindE0ELNS_15FloatRoundStyleE2ESJ_EENS1_15EpilogueDefaultEEEEEvvEEEEvNT_6ParamsE)
        /*0008*/ 	.word	0x000000a8


	//----- nvinfo : EIATTR_FRAME_SIZE
	.align		4
.L_15:
        /*000c*/ 	.byte	0x04, 0x11
        /*000e*/ 	.short	(.L_17 - .L_16)
	.align		4
.L_16:
        /*0010*/ 	.word	index@(_ZN7cutlass13device_kernelINS_4gemm6kernel13GemmUniversalIN4cute5tupleIJiiiiEEENS1_10collective13CollectiveMmaINS1_34MainloopSm90TmaGmmaWarpSpecializedILi7ENS5_IJNS4_1CILi4EEENSA_ILi1EEESC_EEENS1_35KernelTmaWarpSpecializedCooperativeEEENS5_IJNSA_ILi256EEESG_NSA_ILi32EEEEEENS_6half_tENS5_IJlSC_lEEESJ_SK_NS4_8TiledMMAINS4_8MMA_AtomIJNS4_4SM904GMMA26MMA_64x256x16_F32F16F16_SSILNSO_5MajorE0ELSQ_0ELNSO_7ScaleInE1ELSR_1EEEEEENS4_6LayoutINS5_IJNSA_ILi2EEESC_SC_EEENS5_IJSC_NSA_ILi0EEESX_EEEEENS5_IJNS4_10UnderscoreES10_S10_EEEEENS4_13SM90_TMA_LOADENS4_14ComposedLayoutINS4_7SwizzleILi2ELi4ELi3EEENS4_18smem_ptr_flag_bitsILi16EEENSU_INS5_IJNSA_ILi8EEESH_EEENS5_IJSH_SC_EEEEEEEvNS4_8identityENS4_23SM90_TMA_LOAD_MULTICASTES1D_vS1E_EENS_8epilogue10collective6detail29Sm90TmaWarpSpecializedAdapterINS1I_15DefaultEpilogueISJ_SK_SK_NS1H_6thread17LinearCombinationISJ_Li1EffLNS1M_9ScaleType4KindE0ELNS_15FloatRoundStyleE2ESJ_EENS1_15EpilogueDefaultEEEEEvvEEEEvNT_6ParamsE)
        /*0014*/ 	.word	0x000004c0


	//----- nvinfo : EIATTR_MIN_STACK_SIZE
	.align		4
.L_17:
        /*0018*/ 	.byte	0x04, 0x12
        /*001a*/ 	.short	(.L_19 - .L_18)
	.align		4
.L_18:
        /*001c*/ 	.word	index@(_ZN7cutlass13device_kernelINS_4gemm6kernel13GemmUniversalIN4cute5tupleIJiiiiEEENS1_10collective13CollectiveMmaINS1_34MainloopSm90TmaGmmaWarpSpecializedILi7ENS5_IJNS4_1CILi4EEENSA_ILi1EEESC_EEENS1_35KernelTmaWarpSpecializedCooperativeEEENS5_IJNSA_ILi256EEESG_NSA_ILi32EEEEEENS_6half_tENS5_IJlSC_lEEESJ_SK_NS4_8TiledMMAINS4_8MMA_AtomIJNS4_4SM904GMMA26MMA_64x256x16_F32F16F16_SSILNSO_5MajorE0ELSQ_0ELNSO_7ScaleInE1ELSR_1EEEEEENS4_6LayoutINS5_IJNSA_ILi2EEESC_SC_EEENS5_IJSC_NSA_ILi0EEESX_EEEEENS5_IJNS4_10UnderscoreES10_S10_EEEEENS4_13SM90_TMA_LOADENS4_14ComposedLayoutINS4_7SwizzleILi2ELi4ELi3EEENS4_18smem_ptr_flag_bitsILi16EEENSU_INS5_IJNSA_ILi8EEESH_EEENS5_IJSH_SC_EEEEEEEvNS4_8identityENS4_23SM90_TMA_LOAD_MULTICASTES1D_vS1E_EENS_8epilogue10collective6detail29Sm90TmaWarpSpecializedAdapterINS1I_15DefaultEpilogueISJ_SK_SK_NS1H_6thread17LinearCombinationISJ_Li1EffLNS1M_9ScaleType4KindE0ELNS_15FloatRoundStyleE2ESJ_EENS1_15EpilogueDefaultEEEEEvvEEEEvNT_6ParamsE)
        /*0020*/ 	.word	0x000004c0
.L_19:


//--------------------- .nv.compat                --------------------------
	.section	.nv.compat,"",@"SHT_CUDA_COMPAT_INFO"
	.align	4
        /*0000*/ 	.byte	0x02, 0x09, 0x01, 0x00, 0x02, 0x02, 0x04, 0x00, 0x02, 0x05, 0x05, 0x00, 0x03, 0x07, 0x01, 0x01
        /*0010*/ 	.byte	0x02, 0x03, 0x01, 0x00, 0x02, 0x06, 0x01, 0x00, 0x04, 0x0b, 0x08, 0x00, 0x00, 0x00, 0x00, 0x00
        /*0020*/ 	.byte	0x00, 0x00, 0x00, 0x00


//--------------------- .nv.info._ZN7cutlass13device_kernelINS_4gemm6kernel13GemmUniversalIN4cute5tupleIJiiiiEEENS1_10collective13CollectiveMmaINS1_34MainloopSm90TmaGmmaWarpSpecializedILi7ENS5_IJNS4_1CILi4EEENSA_ILi1EEESC_EEENS1_35KernelTmaWarpSpecializedCooperativeEEENS5_IJNSA_ILi256EEESG_NSA_ILi32EEEEEENS_6half_tENS5_IJlSC_lEEESJ_SK_NS4_8TiledMMAINS4_8MMA_AtomIJNS4_4SM904GMMA26MMA_64x256x16_F32F16F16_SSILNSO_5MajorE0ELSQ_0ELNSO_7ScaleInE1ELSR_1EEEEEENS4_6LayoutINS5_IJNSA_ILi2EEESC_SC_EEENS5_IJSC_NSA_ILi0EEESX_EEEEENS5_IJNS4_10UnderscoreES10_S10_EEEEENS4_13SM90_TMA_LOADENS4_14ComposedLayoutINS4_7SwizzleILi2ELi4ELi3EEENS4_18smem_ptr_flag_bitsILi16EEENSU_INS5_IJNSA_ILi8EEESH_EEENS5_IJSH_SC_EEEEEEEvNS4_8identityENS4_23SM90_TMA_LOAD_MULTICASTES1D_vS1E_EENS_8epilogue10collective6detail29Sm90TmaWarpSpecializedAdapterINS1I_15DefaultEpilogueISJ_SK_SK_NS1H_6thread17LinearCombinationISJ_Li1EffLNS1M_9ScaleType4KindE0ELNS_15FloatRoundStyleE2ESJ_EENS1_15EpilogueDefaultEEEEEvvEEEEvNT_6ParamsE --------------------------
	.section	.nv.info._ZN7cutlass13device_kernelINS_4gemm6kernel13GemmUniversalIN4cute5tupleIJiiiiEEENS1_10collective13CollectiveMmaINS1_34MainloopSm90TmaGmmaWarpSpecializedILi7ENS5_IJNS4_1CILi4EEENSA_ILi1EEESC_EEENS1_35KernelTmaWarpSpecializedCooperativeEEENS5_IJNSA_ILi256EEESG_NSA_ILi32EEEEEENS_6half_tENS5_IJlSC_lEEESJ_SK_NS4_8TiledMMAINS4_8MMA_AtomIJNS4_4SM904GMMA26MMA_64x256x16_F32F16F16_SSILNSO_5MajorE0ELSQ_0ELNSO_7ScaleInE1ELSR_1EEEEEENS4_6LayoutINS5_IJNSA_ILi2EEESC_SC_EEENS5_IJSC_NSA_ILi0EEESX_EEEEENS5_IJNS4_10UnderscoreES10_S10_EEEEENS4_13SM90_TMA_LOADENS4_14ComposedLayoutINS4_7SwizzleILi2ELi4ELi3EEENS4_18smem_ptr_flag_bitsILi16EEENSU_INS5_IJNSA_ILi8EEESH_EEENS5_IJSH_SC_EEEEEEEvNS4_8identityENS4_23SM90_TMA_LOAD_MULTICASTES1D_vS1E_EENS_8epilogue10collective6detail29Sm90TmaWarpSpecializedAdapterINS1I_15DefaultEpilogueISJ_SK_SK_NS1H_6thread17LinearCombinationISJ_Li1EffLNS1M_9ScaleType4KindE0ELNS_15FloatRoundStyleE2ESJ_EENS1_15EpilogueDefaultEEEEEvvEEEEvNT_6ParamsE,"",@"SHT_CUDA_INFO"
	.sectionflags	@""
	.align	4


	//----- nvinfo : EIATTR_CUDA_API_VERSION
	.align		4
        /*0000*/ 	.byte	0x04, 0x37
        /*0002*/ 	.short	(.L_21 - .L_20)
.L_20:
        /*0004*/ 	.word	0x00000082


	//----- nvinfo : EIATTR_KPARAM_INFO
	.align		4
.L_21:
        /*0008*/ 	.byte	0x04, 0x17
        /*000a*/ 	.short	(.L_23 - .L_22)
.L_22:
        /*000c*/ 	.word	0x00000000
        /*0010*/ 	.short	0x0000
        /*0012*/ 	.short	0x0070
        /*0014*/ 	.byte	0x00, 0xf0, 0x01, 0x10


	//----- nvinfo : EIATTR_SPARSE_MMA_MASK
	.align		4
.L_23:
        /*0018*/ 	.byte	0x03, 0x50
        /*001a*/ 	.short	0x0000


	//----- nvinfo : EIATTR_MAXREG_COUNT
	.align		4
        /*001c*/ 	.byte	0x03, 0x1b
        /*001e*/ 	.short	0x00a8


	//----- nvinfo : EIATTR_NUM_BARRIERS
	.align		4
        /*0020*/ 	.byte	0x02, 0x4c
        /*0022*/ 	.byte	0x01
	.zero		1


	//----- nvinfo : EIATTR_EXTERNS
	.align		4
        /*0024*/ 	.byte	0x04, 0x0f
        /*0026*/ 	.short	(.L_25 - .L_24)


	//   ....[0]....
	.align		4
.L_24:
        /*0028*/ 	.word	index@(__assertfail)


	//----- nvinfo : EIATTR_ANNOTATIONS
	.align		4
.L_25:
        /*002c*/ 	.byte	0x04, 0x55
        /*002e*/ 	.short	(.L_27 - .L_26)


	//   ....[0]....
.L_26:
        /*0030*/ 	.word	0x00000001
        /*0034*/ 	.byte	0x80, 0x0a, 0x00, 0x00, 0x01, 0x00, 0x00, 0x00, 0x90, 0x0a, 0x00, 0x00, 0x01, 0x00, 0x00, 0x00
        /* <DEDUP_REMOVED lines=380> */
        /*1804*/ 	.byte	0x50, 0x70, 0x01, 0x00


	//----- nvinfo : EIATTR_MERCURY_ISA_VERSION
	.align		4
.L_27:
        /*1808*/ 	.byte	0x03, 0x5f
        /*180a*/ 	.short	0x0101


	//----- nvinfo : EIATTR_INT_WARP_WIDE_INSTR_OFFSETS
	.align		4
        /*180c*/ 	.byte	0x04, 0x31
        /*180e*/ 	.short	(.L_29 - .L_28)


	//   ....[0]....
.L_28:
        /*1810*/ 	.word	0x00000600


	//   ....[1]....
        /*1814*/ 	.word	0x00000610


	//   ....[2]....
        /*1818*/ 	.word	0x00000760


	//----- nvinfo : EIATTR_COOP_GROUP_MASK_REGIDS
	.align		4
.L_29:
        /*181c*/ 	.byte	0x04, 0x29
        /*181e*/ 	.short	(.L_31 - .L_30)


	//   ....[0]....
.L_30:
        /*1820*/ 	.word	0xffffffff


	//   ....[1]....
        /*1824*/ 	.word	0xffffffff


	//   ....[2]....
        /*1828*/ 	.word	0xffffffff


	//   ....[3]....
        /*182c*/ 	.word	0xffffffff


	//   ....[4]....
        /*1830*/ 	.word	0xffffffff


	//   ....[5]....
        /*1834*/ 	.word	0xffffffff


	//----- nvinfo : EIATTR_COOP_GROUP_INSTR_OFFSETS
	.align		4
.L_31:
        /*1838*/ 	.byte	0x04, 0x28
        /*183a*/ 	.short	(.L_33 - .L_32)


	//   ....[0]....
.L_32:
        /*183c*/ 	.word	0x00000070


	//   ....[1]....
        /*1840*/ 	.word	0x00000080


	//   ....[2]....
        /*1844*/ 	.word	0x000001a0


	//   ....[3]....
        /*1848*/ 	.word	0x00000430


	//   ....[4]....
        /*184c*/ 	.word	0x000008c0


	//   ....[5]....
        /*1850*/ 	.word	0x00001490


	//----- nvinfo : EIATTR_REG_RECONFIG
	.align		4
.L_33:
        /*1854*/ 	.byte	0x01, 0x54
	.zero		2


	//----- nvinfo : EIATTR_SYSCALL_OFFSETS
	.align		4
        /*1858*/ 	.byte	0x04, 0x46
        /*185a*/ 	.short	(.L_35 - .L_34)


	//   ....[0]....
.L_34:
        /*185c*/ 	.word	0x00001640


	//----- nvinfo : EIATTR_MBARRIER_INSTR_OFFSETS
	.align		4
.L_35:
        /*1860*/ 	.byte	0x04, 0x39
        /*1862*/ 	.short	(.L_37 - .L_36)


	//   ....[0]....
.L_36:
        /*1864*/ 	.word	0x00000320
        /*1868*/ 	.word	0x000000ff
        /*186c*/ 	.word	0x00000000
        /*1870*/ 	.short	0x0100
        /*1872*/ 	.byte	0x08
	.zero		1


	//   ....[1]....
        /*1874*/ 	.word	0x00000330
        /*1878*/ 	.word	0x000000ff
        /*187c*/ 	.word	0x00000038
        /*1880*/ 	.short	0x0100
        /*1882*/ 	.byte	0x08
	.zero		1


	//   ....[2]....
        /*1884*/ 	.word	0x00000340
        /*1888*/ 	.word	0x000000ff
        /*188c*/ 	.word	0x00000008
        /*1890*/ 	.short	0x0100
        /*1892*/ 	.byte	0x08
	.zero		1


	//   ....[3]....
        /*1894*/ 	.word	0x00000350
        /*1898*/ 	.word	0x000000ff
        /*189c*/ 	.word	0x00000040
        /*18a0*/ 	.short	0x0100
        /*18a2*/ 	.byte	0x08
	.zero		1


	//   ....[4]....
        /*18a4*/ 	.word	0x00000360
        /*18a8*/ 	.word	0x000000ff
        /*18ac*/ 	.word	0x00000010
        /*18b0*/ 	.short	0x0100
        /*18b2*/ 	.byte	0x08
	.zero		1


	//   ....[5]....
        /*18b4*/ 	.word	0x00000370
        /*18b8*/ 	.word	0x000000ff
        /*18bc*/ 	.word	0x00000048
        /*18c0*/ 	.short	0x0100
        /*18c2*/ 	.byte	0x08
	.zero		1


	//   ....[6]....
        /*18c4*/ 	.word	0x00000380
        /*18c8*/ 	.word	0x000000ff
        /*18cc*/ 	.word	0x00000018
        /*18d0*/ 	.short	0x0100
        /*18d2*/ 	.byte	0x08
	.zero		1


	//   ....[7]....
        /*18d4*/ 	.word	0x00000390
        /*18d8*/ 	.word	0x000000ff
        /*18dc*/ 	.word	0x00000050
        /*18e0*/ 	.short	0x0100
        /*18e2*/ 	.byte	0x08
	.zero		1


	//   ....[8]....
        /*18e4*/ 	.word	0x000003a0
        /*18e8*/ 	.word	0x000000ff
        /*18ec*/ 	.word	0x00000020
        /*18f0*/ 	.short	0x0100
        /*18f2*/ 	.byte	0x08
	.zero		1


	//   ....[9]....
        /*18f4*/ 	.word	0x000003b0
        /*18f8*/ 	.word	0x000000ff
        /*18fc*/ 	.word	0x00000058
        /*1900*/ 	.short	0x0100
        /*1902*/ 	.byte	0x08
	.zero		1


	//   ....[10]....
        /*1904*/ 	.word	0x000003c0
        /*1908*/ 	.word	0x000000ff
        /*190c*/ 	.word	0x00000028
        /*1910*/ 	.short	0x0100
        /*1912*/ 	.byte	0x08
	.zero		1


	//   ....[11]....
        /*1914*/ 	.word	0x000003d0
        /*1918*/ 	.word	0x000000ff
        /*191c*/ 	.word	0x00000060
        /*1920*/ 	.short	0x0100
        /*1922*/ 	.byte	0x08
	.zero		1


	//   ....[12]....
        /*1924*/ 	.word	0x000003e0
        /*1928*/ 	.word	0x000000ff
        /*192c*/ 	.word	0x00000030
        /*1930*/ 	.short	0x0100
        /*1932*/ 	.byte	0x08
	.zero		1


	//   ....[13]....
        /*1934*/ 	.word	0x000003f0
        /*1938*/ 	.word	0x000000ff
        /*193c*/ 	.word	0x00000068
        /*1940*/ 	.short	0x0100
        /*1942*/ 	.byte	0x08
	.zero		1


	//   ....[14]....
        /*1944*/ 	.word	0x000007d0
        /*1948*/ 	.word	0x000000ff
        /*194c*/ 	.word	0x00000080
        /*1950*/ 	.short	0x0100
        /*1952*/ 	.byte	0x06
	.zero		1


	//   ....[15]....
        /*1954*/ 	.word	0x00000830
        /*1958*/ 	.word	0x000000ff
        /*195c*/ 	.word	0x00000088
        /*1960*/ 	.short	0x0100
        /*1962*/ 	.byte	0x06
	.zero		1


	//   ....[16]....
        /*1964*/ 	.word	0x00001720
        /*1968*/ 	.word	0x00000004
        /*196c*/ 	.word	0x00000000
        /*1970*/ 	.short	0x010a
        /*1972*/ 	.byte	0x3f
	.zero		1


	//   ....[17]....
        /*1974*/ 	.word	0x00001760
        /*1978*/ 	.word	0x00000004
        /*197c*/ 	.word	0x00000000
        /*1980*/ 	.short	0x010a
        /*1982*/ 	.byte	0x3f
	.zero		1


	//   ....[18]....
        /*1984*/ 	.word	0x00002cf0
        /*1988*/ 	.word	0x00000005
        /*198c*/ 	.word	0x00000000
        /*1990*/ 	.short	0x010a
        /*1992*/ 	.byte	0x3f
	.zero		1


	//   ....[19]....
        /*1994*/ 	.word	0x00002d30
        /*1998*/ 	.word	0x00000005
        /*199c*/ 	.word	0x00000000
        /*19a0*/ 	.short	0x010a
        /*19a2*/ 	.byte	0x3f
	.zero		1


	//   ....[20]....
        /*19a4*/ 	.word	0x00004d50
        /*19a8*/ 	.word	0x00000005
        /*19ac*/ 	.word	0x00000000
        /*19b0*/ 	.short	0x0101
        /*19b2*/ 	.byte	0x3f
	.zero		1


	//   ....[21]....
        /*19b4*/ 	.word	0x00004f80
        /*19b8*/ 	.word	0x00000000
        /*19bc*/ 	.word	0x00000000
        /*19c0*/ 	.short	0x0101
        /*19c2*/ 	.byte	0x3f
	.zero		1


	//   ....[22]....
        /*19c4*/ 	.word	0x00016ba0
        /*19c8*/ 	.word	0x00000005
        /*19cc*/ 	.word	0x00000038
        /*19d0*/ 	.short	0x010a
        /*19d2*/ 	.byte	0x3f
	.zero		1


	//   ....[23]....
        /*19d4*/ 	.word	0x00016f60
        /*19d8*/ 	.word	0x00000003
        /*19dc*/ 	.word	0x00000088
        /*19e0*/ 	.short	0x0101
        /*19e2*/ 	.byte	0x3f
	.zero		1


	//   ....[24]....
        /*19e4*/ 	.word	0x00017750
        /*19e8*/ 	.word	0x00000005
        /*19ec*/ 	.word	0x00000000
        /*19f0*/ 	.short	0x010a
        /*19f2*/ 	.byte	0x3f
	.zero		1


	//   ....[25]....
        /*19f4*/ 	.word	0x000177e0
        /*19f8*/ 	.word	0x00000007
        /*19fc*/ 	.word	0x00000000
        /*1a00*/ 	.short	0x010a
        /*1a02*/ 	.byte	0x3f
	.zero		1


	//   ....[26]....
        /*1a04*/ 	.word	0x00017870
        /*1a08*/ 	.word	0x00000007
        /*1a0c*/ 	.word	0x00000000
        /*1a10*/ 	.short	0x010a
        /*1a12*/ 	.byte	0x3f
	.zero		1


	//   ....[27]....
        /*1a14*/ 	.word	0x00017900
        /*1a18*/ 	.word	0x00000007
        /*1a1c*/ 	.word	0x00000000
        /*1a20*/ 	.short	0x010a
        /*1a22*/ 	.byte	0x3f
	.zero		1


	//   ....[28]....
        /*1a24*/ 	.word	0x00017990
        /*1a28*/ 	.word	0x00000007
        /*1a2c*/ 	.word	0x00000000
        /*1a30*/ 	.short	0x010a
        /*1a32*/ 	.byte	0x3f
	.zero		1


	//   ....[29]....
        /*1a34*/ 	.word	0x00017a20
        /*1a38*/ 	.word	0x00000007
        /*1a3c*/ 	.word	0x00000000
        /*1a40*/ 	.short	0x010a
        /*1a42*/ 	.byte	0x3f
	.zero		1


	//   ....[30]....
        /*1a44*/ 	.word	0x00017ab0
        /*1a48*/ 	.word	0x00000003
        /*1a4c*/ 	.word	0x00000000
        /*1a50*/ 	.short	0x010a
        /*1a52*/ 	.byte	0x3f
	.zero		1


	//   ....[31]....
        /*1a54*/ 	.word	0x00017b10
        /*1a58*/ 	.word	0x00000004
        /*1a5c*/ 	.word	0x00000000
        /*1a60*/ 	.short	0x010a
        /*1a62*/ 	.byte	0x3f
	.zero		1


	//   ....[32]....
        /*1a64*/ 	.word	0x00017b60
        /*1a68*/ 	.word	0x00000005
        /*1a6c*/ 	.word	0x00000000
        /*1a70*/ 	.short	0x010a
        /*1a72*/ 	.byte	0x3f
	.zero		1


	//   ....[33]....
        /*1a74*/ 	.word	0x00017c30
        /*1a78*/ 	.word	0x00000005
        /*1a7c*/ 	.word	0x00000038
        /*1a80*/ 	.short	0x010a
        /*1a82*/ 	.byte	0x3f
	.zero		1


	//   ....[34]....
        /*1a84*/ 	.word	0x00017d00
        /*1a88*/ 	.word	0x00000005
        /*1a8c*/ 	.word	0x00000000
        /*1a90*/ 	.short	0x010a
        /*1a92*/ 	.byte	0x3f
	.zero		1


	//   ....[35]....
        /*1a94*/ 	.word	0x00017d50
        /*1a98*/ 	.word	0x00000007
        /*1a9c*/ 	.word	0x00000000
        /*1aa0*/ 	.short	0x010a
        /*1aa2*/ 	.byte	0x3f
	.zero		1


	//   ....[36]....
        /*1aa4*/ 	.word	0x00017da0
        /*1aa8*/ 	.word	0x00000007
        /*1aac*/ 	.word	0x00000000
        /*1ab0*/ 	.short	0x010a
        /*1ab2*/ 	.byte	0x3f
	.zero		1


	//   ....[37]....
        /*1ab4*/ 	.word	0x00017df0
        /*1ab8*/ 	.word	0x00000007
        /*1abc*/ 	.word	0x00000000
        /*1ac0*/ 	.short	0x010a
        /*1ac2*/ 	.byte	0x3f
	.zero		1


	//   ....[38]....
        /*1ac4*/ 	.word	0x00017e40
        /*1ac8*/ 	.word	0x00000007
        /*1acc*/ 	.word	0x00000000
        /*1ad0*/ 	.short	0x010a
        /*1ad2*/ 	.byte	0x3f
	.zero		1


	//   ....[39]....
        /*1ad4*/ 	.word	0x00017e90
        /*1ad8*/ 	.word	0x00000007
        /*1adc*/ 	.word	0x00000000
        /*1ae0*/ 	.short	0x010a
        /*1ae2*/ 	.byte	0x3f
	.zero		1


	//----- nvinfo : EIATTR_NUM_MBARRIERS
	.align		4
.L_37:
        /*1ae4*/ 	.byte	0x03, 0x38
        /*1ae6*/ 	.short	0x0010


	//----- nvinfo : EIATTR_EXIT_INSTR_OFFSETS
	.align		4
        /*1ae8*/ 	.byte	0x04, 0x1c
        /*1aea*/ 	.short	(.L_39 - .L_38)


	//   ....[0]....
.L_38:
        /*1aec*/ 	.word	0x00000b20


	//   ....[1]....
        /*1af0*/ 	.word	0x000013b0


	//   ....[2]....
        /*1af4*/ 	.word	0x000161f0


	//   ....[3]....
        /*1af8*/ 	.word	0x00016810


	//   ....[4]....
        /*1afc*/ 	.word	0x00017b00


	//----- nvinfo : EIATTR_MAX_THREADS
	.align		4
.L_39:
        /*1b00*/ 	.byte	0x04, 0x05
        /*1b02*/ 	.short	(.L_41 - .L_40)
.L_40:
        /*1b04*/ 	.word	0x00000180
        /*1b08*/ 	.word	0x00000001
        /*1b0c*/ 	.word	0x00000001


	//----- nvinfo : EIATTR_CRS_STACK_SIZE
	.align		4
.L_41:
        /*1b10*/ 	.byte	0x04, 0x1e
        /*1b12*/ 	.short	(.L_43 - .L_42)
.L_42:
        /*1b14*/ 	.word	0x00000000


	//----- nvinfo : EIATTR_CBANK_PARAM_SIZE
	.align		4
.L_43:
        /*1b18*/ 	.byte	0x03, 0x19
        /*1b1a*/ 	.short	0x0470


	//----- nvinfo : EIATTR_PARAM_CBANK
	.align		4
        /*1b1c*/ 	.byte	0x04, 0x0a
        /*1b1e*/ 	.short	(.L_45 - .L_44)
	.align		4
.L_44:
        /*1b20*/ 	.word	index@(.nv.constant0._ZN7cutlass13device_kernelINS_4gemm6kernel13GemmUniversalIN4cute5tupleIJiiiiEEENS1_10collective13CollectiveMmaINS1_34MainloopSm90TmaGmmaWarpSpecializedILi7ENS5_IJNS4_1CILi4EEENSA_ILi1EEESC_EEENS1_35KernelTmaWarpSpecializedCooperativeEEENS5_IJNSA_ILi256EEESG_NSA_ILi32EEEEEENS_6half_tENS5_IJlSC_lEEESJ_SK_NS4_8TiledMMAINS4_8MMA_AtomIJNS4_4SM904GMMA26MMA_64x256x16_F32F16F16_SSILNSO_5MajorE0ELSQ_0ELNSO_7ScaleInE1ELSR_1EEEEEENS4_6LayoutINS5_IJNSA_ILi2EEESC_SC_EEENS5_IJSC_NSA_ILi0EEESX_EEEEENS5_IJNS4_10UnderscoreES10_S10_EEEEENS4_13SM90_TMA_LOADENS4_14ComposedLayoutINS4_7SwizzleILi2ELi4ELi3EEENS4_18smem_ptr_flag_bitsILi16EEENSU_INS5_IJNSA_ILi8EEESH_EEENS5_IJSH_SC_EEEEEEEvNS4_8identityENS4_23SM90_TMA_LOAD_MULTICASTES1D_vS1E_EENS_8epilogue10collective6detail29Sm90TmaWarpSpecializedAdapterINS1I_15DefaultEpilogueISJ_SK_SK_NS1H_6thread17LinearCombinationISJ_Li1EffLNS1M_9ScaleType4KindE0ELNS_15FloatRoundStyleE2ESJ_EENS1_15EpilogueDefaultEEEEEvvEEEEvNT_6ParamsE)
        /*1b24*/ 	.short	0x0210
        /*1b26*/ 	.short	0x0470


	//----- nvinfo : EIATTR_SW_WAR
	.align		4
.L_45:
        /*1b28*/ 	.byte	0x04, 0x36
        /*1b2a*/ 	.short	(.L_47 - .L_46)
.L_46:
        /*1b2c*/ 	.word	0x00000008
.L_47:


//--------------------- .nv.callgraph             --------------------------
	.section	.nv.callgraph,"",@"SHT_CUDA_CALLGRAPH"
	.align	4
	.sectionentsize	8
	.align		4
        /*0000*/ 	.word	0x00000000
	.align		4
        /*0004*/ 	.word	0xffffffff
	.align		4
        /*0008*/ 	.word	index@(_ZN7cutlass13device_kernelINS_4gemm6kernel13GemmUniversalIN4cute5tupleIJiiiiEEENS1_10collective13CollectiveMmaINS1_34MainloopSm90TmaGmmaWarpSpecializedILi7ENS5_IJNS4_1CILi4EEENSA_ILi1EEESC_EEENS1_35KernelTmaWarpSpecializedCooperativeEEENS5_IJNSA_ILi256EEESG_NSA_ILi32EEEEEENS_6half_tENS5_IJlSC_lEEESJ_SK_NS4_8TiledMMAINS4_8MMA_AtomIJNS4_4SM904GMMA26MMA_64x256x16_F32F16F16_SSILNSO_5MajorE0ELSQ_0ELNSO_7ScaleInE1ELSR_1EEEEEENS4_6LayoutINS5_IJNSA_ILi2EEESC_SC_EEENS5_IJSC_NSA_ILi0EEESX_EEEEENS5_IJNS4_10UnderscoreES10_S10_EEEEENS4_13SM90_TMA_LOADENS4_14ComposedLayoutINS4_7SwizzleILi2ELi4ELi3EEENS4_18smem_ptr_flag_bitsILi16EEENSU_INS5_IJNSA_ILi8EEESH_EEENS5_IJSH_SC_EEEEEEEvNS4_8identityENS4_23SM90_TMA_LOAD_MULTICASTES1D_vS1E_EENS_8epilogue10collective6detail29Sm90TmaWarpSpecializedAdapterINS1I_15DefaultEpilogueISJ_SK_SK_NS1H_6thread17LinearCombinationISJ_Li1EffLNS1M_9ScaleType4KindE0ELNS_15FloatRoundStyleE2ESJ_EENS1_15EpilogueDefaultEEEEEvvEEEEvNT_6ParamsE)
	.align		4
        /*000c*/ 	.word	index@(__assertfail)
	.align		4
        /*0010*/ 	.word	0x00000000
	.align		4
        /*0014*/ 	.word	0xfffffffe
	.align		4
        /*0018*/ 	.word	0x00000000
	.align		4
        /*001c*/ 	.word	0xfffffffd
	.align		4
        /*0020*/ 	.word	0x00000000
	.align		4
        /*0024*/ 	.word	0xfffffffc


//--------------------- .nv.constant4             --------------------------
	.section	.nv.constant4,"a",@progbits
	.align	8
	.align		8
.nv.constant4:
        /*0000*/ 	.dword	__assertfail
	.align		8
        /*0008*/ 	.dword	__unnamed_1
	.align		8
        /*0010*/ 	.dword	_ZN40_INTERNAL_a161357a_4_k_cu_c78447d5_240034cuda3std3__45__cpo5beginE
	.align		8
        /*0018*/ 	.dword	_ZN40_INTERNAL_a161357a_4_k_cu_c78447d5_240034cuda3std3__45__cpo3endE
	.align		8
        /*0020*/ 	.dword	_ZN40_INTERNAL_a161357a_4_k_cu_c78447d5_240034cuda3std3__45__cpo6cbeginE
	.align		8
        /*0028*/ 	.dword	_ZN40_INTERNAL_a161357a_4_k_cu_c78447d5_240034cuda3std3__45__cpo4cendE
	.align		8
        /*0030*/ 	.dword	_ZN40_INTERNAL_a161357a_4_k_cu_c78447d5_240034cuda3std3__442_GLOBAL__N__a161357a_4_k_cu_c78447d5_240036ignoreE
	.align		8
        /*0038*/ 	.dword	_ZN40_INTERNAL_a161357a_4_k_cu_c78447d5_240034cuda3std3__419piecewise_constructE
	.align		8
        /*0040*/ 	.dword	_ZN40_INTERNAL_a161357a_4_k_cu_c78447d5_240034cuda3std3__48in_placeE
	.align		8
        /*0048*/ 	.dword	_ZN40_INTERNAL_a161357a_4_k_cu_c78447d5_240034cuda3std6ranges3__45__cpo4swapE
	.align		8
        /*0050*/ 	.dword	_ZN40_INTERNAL_a161357a_4_k_cu_c78447d5_240034cuda3std6ranges3__45__cpo9iter_moveE
	.align		8
        /*0058*/ 	.dword	_ZN40_INTERNAL_a161357a_4_k_cu_c78447d5_240034cute7productE
	.align		8
        /*0060*/ 	.dword	_ZN40_INTERNAL_a161357a_4_k_cu_c78447d5_240034cute1_E
	.align		8
        /*0068*/ 	.dword	$str$22
	.align		8
        /*0070*/ 	.dword	$str$23


//--------------------- .text._ZN7cutlass13device_kernelINS_4gemm6kernel13GemmUniversalIN4cute5tupleIJiiiiEEENS1_10collective13CollectiveMmaINS1_34MainloopSm90TmaGmmaWarpSpecializedILi7ENS5_IJNS4_1CILi4EEENSA_ILi1EEESC_EEENS1_35KernelTmaWarpSpecializedCooperativeEEENS5_IJNSA_ILi256EEESG_NSA_ILi32EEEEEENS_6half_tENS5_IJlSC_lEEESJ_SK_NS4_8TiledMMAINS4_8MMA_AtomIJNS4_4SM904GMMA26MMA_64x256x16_F32F16F16_SSILNSO_5MajorE0ELSQ_0ELNSO_7ScaleInE1ELSR_1EEEEEENS4_6LayoutINS5_IJNSA_ILi2EEESC_SC_EEENS5_IJSC_NSA_ILi0EEESX_EEEEENS5_IJNS4_10UnderscoreES10_S10_EEEEENS4_13SM90_TMA_LOADENS4_14ComposedLayoutINS4_7SwizzleILi2ELi4ELi3EEENS4_18smem_ptr_flag_bitsILi16EEENSU_INS5_IJNSA_ILi8EEESH_EEENS5_IJSH_SC_EEEEEEEvNS4_8identityENS4_23SM90_TMA_LOAD_MULTICASTES1D_vS1E_EENS_8epilogue10collective6detail29Sm90TmaWarpSpecializedAdapterINS1I_15DefaultEpilogueISJ_SK_SK_NS1H_6thread17LinearCombinationISJ_Li1EffLNS1M_9ScaleType4KindE0ELNS_15FloatRoundStyleE2ESJ_EENS1_15EpilogueDefaultEEEEEvvEEEEvNT_6ParamsE --------------------------
	.section	.text._ZN7cutlass13device_kernelINS_4gemm6kernel13GemmUniversalIN4cute5tupleIJiiiiEEENS1_10collective13CollectiveMmaINS1_34MainloopSm90TmaGmmaWarpSpecializedILi7ENS5_IJNS4_1CILi4EEENSA_ILi1EEESC_EEENS1_35KernelTmaWarpSpecializedCooperativeEEENS5_IJNSA_ILi256EEESG_NSA_ILi32EEEEEENS_6half_tENS5_IJlSC_lEEESJ_SK_NS4_8TiledMMAINS4_8MMA_AtomIJNS4_4SM904GMMA26MMA_64x256x16_F32F16F16_SSILNSO_5MajorE0ELSQ_0ELNSO_7ScaleInE1ELSR_1EEEEEENS4_6LayoutINS5_IJNSA_ILi2EEESC_SC_EEENS5_IJSC_NSA_ILi0EEESX_EEEEENS5_IJNS4_10UnderscoreES10_S10_EEEEENS4_13SM90_TMA_LOADENS4_14ComposedLayoutINS4_7SwizzleILi2ELi4ELi3EEENS4_18smem_ptr_flag_bitsILi16EEENSU_INS5_IJNSA_ILi8EEESH_EEENS5_IJSH_SC_EEEEEEEvNS4_8identityENS4_23SM90_TMA_LOAD_MULTICASTES1D_vS1E_EENS_8epilogue10collective6detail29Sm90TmaWarpSpecializedAdapterINS1I_15DefaultEpilogueISJ_SK_SK_NS1H_6thread17LinearCombinationISJ_Li1EffLNS1M_9ScaleType4KindE0ELNS_15FloatRoundStyleE2ESJ_EENS1_15EpilogueDefaultEEEEEvvEEEEvNT_6ParamsE,"ax",@progbits
	.align	128
.text._ZN7cutlass13device_kernelINS_4gemm6kernel13GemmUniversalIN4cute5tupleIJiiiiEEENS1_10collective13CollectiveMmaINS1_34MainloopSm90TmaGmmaWarpSpecializedILi7ENS5_IJNS4_1CILi4EEENSA_ILi1EEESC_EEENS1_35KernelTmaWarpSpecializedCooperativeEEENS5_IJNSA_ILi256EEESG_NSA_ILi32EEEEEENS_6half_tENS5_IJlSC_lEEESJ_SK_NS4_8TiledMMAINS4_8MMA_AtomIJNS4_4SM904GMMA26MMA_64x256x16_F32F16F16_SSILNSO_5MajorE0ELSQ_0ELNSO_7ScaleInE1ELSR_1EEEEEENS4_6LayoutINS5_IJNSA_ILi2EEESC_SC_EEENS5_IJSC_NSA_ILi0EEESX_EEEEENS5_IJNS4_10UnderscoreES10_S10_EEEEENS4_13SM90_TMA_LOADENS4_14ComposedLayoutINS4_7SwizzleILi2ELi4ELi3EEENS4_18smem_ptr_flag_bitsILi16EEENSU_INS5_IJNSA_ILi8EEESH_EEENS5_IJSH_SC_EEEEEEEvNS4_8identityENS4_23SM90_TMA_LOAD_MULTICASTES1D_vS1E_EENS_8epilogue10collective6detail29Sm90TmaWarpSpecializedAdapterINS1I_15DefaultEpilogueISJ_SK_SK_NS1H_6thread17LinearCombinationISJ_Li1EffLNS1M_9ScaleType4KindE0ELNS_15FloatRoundStyleE2ESJ_EENS1_15EpilogueDefaultEEEEEvvEEEEvNT_6ParamsE:
        .type           _ZN7cutlass13device_kernelINS_4gemm6kernel13GemmUniversalIN4cute5tupleIJiiiiEEENS1_10collective13CollectiveMmaINS1_34MainloopSm90TmaGmmaWarpSpecializedILi7ENS5_IJNS4_1CILi4EEENSA_ILi1EEESC_EEENS1_35KernelTmaWarpSpecializedCooperativeEEENS5_IJNSA_ILi256EEESG_NSA_ILi32EEEEEENS_6half_tENS5_IJlSC_lEEESJ_SK_NS4_8TiledMMAINS4_8MMA_AtomIJNS4_4SM904GMMA26MMA_64x256x16_F32F16F16_SSILNSO_5MajorE0ELSQ_0ELNSO_7ScaleInE1ELSR_1EEEEEENS4_6LayoutINS5_IJNSA_ILi2EEESC_SC_EEENS5_IJSC_NSA_ILi0EEESX_EEEEENS5_IJNS4_10UnderscoreES10_S10_EEEEENS4_13SM90_TMA_LOADENS4_14ComposedLayoutINS4_7SwizzleILi2ELi4ELi3EEENS4_18smem_ptr_flag_bitsILi16EEENSU_INS5_IJNSA_ILi8EEESH_EEENS5_IJSH_SC_EEEEEEEvNS4_8identityENS4_23SM90_TMA_LOAD_MULTICASTES1D_vS1E_EENS_8epilogue10collective6detail29Sm90TmaWarpSpecializedAdapterINS1I_15DefaultEpilogueISJ_SK_SK_NS1H_6thread17LinearCombinationISJ_Li1EffLNS1M_9ScaleType4KindE0ELNS_15FloatRoundStyleE2ESJ_EENS1_15EpilogueDefaultEEEEEvvEEEEvNT_6ParamsE,@function
        .size           _ZN7cutlass13device_kernelINS_4gemm6kernel13GemmUniversalIN4cute5tupleIJiiiiEEENS1_10collective13CollectiveMmaINS1_34MainloopSm90TmaGmmaWarpSpecializedILi7ENS5_IJNS4_1CILi4EEENSA_ILi1EEESC_EEENS1_35KernelTmaWarpSpecializedCooperativeEEENS5_IJNSA_ILi256EEESG_NSA_ILi32EEEEEENS_6half_tENS5_IJlSC_lEEESJ_SK_NS4_8TiledMMAINS4_8MMA_AtomIJNS4_4SM904GMMA26MMA_64x256x16_F32F16F16_SSILNSO_5MajorE0ELSQ_0ELNSO_7ScaleInE1ELSR_1EEEEEENS4_6LayoutINS5_IJNSA_ILi2EEESC_SC_EEENS5_IJSC_NSA_ILi0EEESX_EEEEENS5_IJNS4_10UnderscoreES10_S10_EEEEENS4_13SM90_TMA_LOADENS4_14ComposedLayoutINS4_7SwizzleILi2ELi4ELi3EEENS4_18smem_ptr_flag_bitsILi16EEENSU_INS5_IJNSA_ILi8EEESH_EEENS5_IJSH_SC_EEEEEEEvNS4_8identityENS4_23SM90_TMA_LOAD_MULTICASTES1D_vS1E_EENS_8epilogue10collective6detail29Sm90TmaWarpSpecializedAdapterINS1I_15DefaultEpilogueISJ_SK_SK_NS1H_6thread17LinearCombinationISJ_Li1EffLNS1M_9ScaleType4KindE0ELNS_15FloatRoundStyleE2ESJ_EENS1_15EpilogueDefaultEEEEEvvEEEEvNT_6ParamsE,(.L_x_587 - _ZN7cutlass13device_kernelINS_4gemm6kernel13GemmUniversalIN4cute5tupleIJiiiiEEENS1_10collective13CollectiveMmaINS1_34MainloopSm90TmaGmmaWarpSpecializedILi7ENS5_IJNS4_1CILi4EEENSA_ILi1EEESC_EEENS1_35KernelTmaWarpSpecializedCooperativeEEENS5_IJNSA_ILi256EEESG_NSA_ILi32EEEEEENS_6half_tENS5_IJlSC_lEEESJ_SK_NS4_8TiledMMAINS4_8MMA_AtomIJNS4_4SM904GMMA26MMA_64x256x16_F32F16F16_SSILNSO_5MajorE0ELSQ_0ELNSO_7ScaleInE1ELSR_1EEEEEENS4_6LayoutINS5_IJNSA_ILi2EEESC_SC_EEENS5_IJSC_NSA_ILi0EEESX_EEEEENS5_IJNS4_10UnderscoreES10_S10_EEEEENS4_13SM90_TMA_LOADENS4_14ComposedLayoutINS4_7SwizzleILi2ELi4ELi3EEENS4_18smem_ptr_flag_bitsILi16EEENSU_INS5_IJNSA_ILi8EEESH_EEENS5_IJSH_SC_EEEEEEEvNS4_8identityENS4_23SM90_TMA_LOAD_MULTICASTES1D_vS1E_EENS_8epilogue10collective6detail29Sm90TmaWarpSpecializedAdapterINS1I_15DefaultEpilogueISJ_SK_SK_NS1H_6thread17LinearCombinationISJ_Li1EffLNS1M_9ScaleType4KindE0ELNS_15FloatRoundStyleE2ESJ_EENS1_15EpilogueDefaultEEEEEvvEEEEvNT_6ParamsE)
        .other          _ZN7cutlass13device_kernelINS_4gemm6kernel13GemmUniversalIN4cute5tupleIJiiiiEEENS1_10collective13CollectiveMmaINS1_34MainloopSm90TmaGmmaWarpSpecializedILi7ENS5_IJNS4_1CILi4EEENSA_ILi1EEESC_EEENS1_35KernelTmaWarpSpecializedCooperativeEEENS5_IJNSA_ILi256EEESG_NSA_ILi32EEEEEENS_6half_tENS5_IJlSC_lEEESJ_SK_NS4_8TiledMMAINS4_8MMA_AtomIJNS4_4SM904GMMA26MMA_64x256x16_F32F16F16_SSILNSO_5MajorE0ELSQ_0ELNSO_7ScaleInE1ELSR_1EEEEEENS4_6LayoutINS5_IJNSA_ILi2EEESC_SC_EEENS5_IJSC_NSA_ILi0EEESX_EEEEENS5_IJNS4_10UnderscoreES10_S10_EEEEENS4_13SM90_TMA_LOADENS4_14ComposedLayoutINS4_7SwizzleILi2ELi4ELi3EEENS4_18smem_ptr_flag_bitsILi16EEENSU_INS5_IJNSA_ILi8EEESH_EEENS5_IJSH_SC_EEEEEEEvNS4_8identityENS4_23SM90_TMA_LOAD_MULTICASTES1D_vS1E_EENS_8epilogue10collective6detail29Sm90TmaWarpSpecializedAdapterINS1I_15DefaultEpilogueISJ_SK_SK_NS1H_6thread17LinearCombinationISJ_Li1EffLNS1M_9ScaleType4KindE0ELNS_15FloatRoundStyleE2ESJ_EENS1_15EpilogueDefaultEEEEEvvEEEEvNT_6ParamsE,@"STO_CUDA_ENTRY STV_DEFAULT"
_ZN7cutlass13device_kernelINS_4gemm6kernel13GemmUniversalIN4cute5tupleIJiiiiEEENS1_10collective13CollectiveMmaINS1_34MainloopSm90TmaGmmaWarpSpecializedILi7ENS5_IJNS4_1CILi4EEENSA_ILi1EEESC_EEENS1_35KernelTmaWarpSpecializedCooperativeEEENS5_IJNSA_ILi256EEESG_NSA_ILi32EEEEEENS_6half_tENS5_IJlSC_lEEESJ_SK_NS4_8TiledMMAINS4_8MMA_AtomIJNS4_4SM904GMMA26MMA_64x256x16_F32F16F16_SSILNSO_5MajorE0ELSQ_0ELNSO_7ScaleInE1ELSR_1EEEEEENS4_6LayoutINS5_IJNSA_ILi2EEESC_SC_EEENS5_IJSC_NSA_ILi0EEESX_EEEEENS5_IJNS4_10UnderscoreES10_S10_EEEEENS4_13SM90_TMA_LOADENS4_14ComposedLayoutINS4_7SwizzleILi2ELi4ELi3EEENS4_18smem_ptr_flag_bitsILi16EEENSU_INS5_IJNSA_ILi8EEESH_EEENS5_IJSH_SC_EEEEEEEvNS4_8identityENS4_23SM90_TMA_LOAD_MULTICASTES1D_vS1E_EENS_8epilogue10collective6detail29Sm90TmaWarpSpecializedAdapterINS1I_15DefaultEpilogueISJ_SK_SK_NS1H_6thread17LinearCombinationISJ_Li1EffLNS1M_9ScaleType4KindE0ELNS_15FloatRoundStyleE2ESJ_EENS1_15EpilogueDefaultEEEEEvvEEEEvNT_6ParamsE:
[----:B------:R-:W0:Y:S02]  /*0000*/  LDC R1, c[0x0][0x28] ;  /* 0x00000a00ff017b82 */ /* 0x000e240000000800 */
[----:B0-----:R-:W-:Y:S01]  /*0010*/  VIADD R1, R1, 0xfffffb40 ;  /* 0xfffffb4001017836 */ /* 0x001fe20000000000 */
[----:B------:R-:W0:Y:S01]  /*0020*/  S2R R4, SR_TID.X ;  /* 0x0000000000047919 */ /* 0x000e220000002100 */
[----:B------:R-:W-:Y:S01]  /*0030*/  ELECT P0, URZ, PT ;  /* 0x00000000003f782f */ /* 0x000fe20003800000 */
[----:B------:R-:W-:Y:S01]  /*0040*/  BSSY B0, `(.L_x_0) ;  /* 0x0000015000007945 */ /* 0x000fe20003800000 */
[--C-:B0-----:R-:W-:Y:S02]  /*0050*/  SHF.R.U32.HI R0, RZ, 0x5, R4.reuse ;  /* 0x00000005ff007819 */ /* 0x101fe40000011604 */
[----:B------:R-:W-:-:S03]  /*0060*/  SHF.R.U32.HI R2, RZ, 0x7, R4 ;  /* 0x00000007ff027819 */ /* 0x000fc60000011604 */
[----:B------:R-:W0:Y:S04]  /*0070*/  SHFL.IDX PT, R3, R0, RZ, 0x1f ;  /* 0x00001fff00037589 */ /* 0x000e2800000e0000 */
[----:B------:R-:W1:Y:S01]  /*0080*/  SHFL.IDX PT, R2, R2, RZ, 0x1f ;  /* 0x00001fff02027589 */ /* 0x000e6200000e0000 */
[----:B0-----:R-:W-:Y:S02]  /*0090*/  R2UR UR9, R3 ;  /* 0x00000000030972ca */ /* 0x001fe400000e0000 */
[----:B-1----:R-:W-:-:S11]  /*00a0*/  R2UR UR5, R2 ;  /* 0x00000000020572ca */ /* 0x002fd600000e0000 */
[----:B------:R-:W-:Y:S02]  /*00b0*/  USHF.R.S32.HI UR4, URZ, 0x1f, UR9 ;  /* 0x0000001f3f047899 */ /* 0x000fe40008011409 */
[----:B------:R-:W-:Y:S02]  /*00c0*/  ISETP.NE.OR P0, PT, RZ, UR9, !P0 ;  /* 0x00000009ff007c0c */ /* 0x000fe4000c705670 */
[----:B------:R-:W-:-:S04]  /*00d0*/  ULEA.HI UR4, UR4, UR9, URZ, 0x2 ;  /* 0x0000000904047291 */ /* 0x000fc8000f8f103f */
[----:B------:R-:W-:-:S04]  /*00e0*/  ULOP3.LUT UR4, UR4, 0xfffffffc, URZ, 0xc0, !UPT ;  /* 0xfffffffc04047892 */ /* 0x000fc8000f8ec03f */
[----:B------:R-:W-:-:S03]  /*00f0*/  UIADD3 UR9, UR9, -UR4, URZ ;  /* 0x8000000409097290 */ /* 0x000fc6000fffe03f */
[----:B------:R-:W-:Y:S09]  /*0100*/  @P0 BRA `(.L_x_1) ;  /* 0x0000000000200947 */ /* 0x000ff20003800000 */
[----:B------:R-:W-:Y:S02]  /*0110*/  ULDC.64 UR6, c[0x0][0x198] ;  /* 0x0000660000067ab9 */ /* 0x000fe40000000a00 */
[----:B------:R-:W-:Y:S02]  /*0120*/  UIADD3 UR10, UP0, UR6, 0xf0, URZ ;  /* 0x000000f0060a7890 */ /* 0x000fe4000ff1e03f */
[----:B------:R-:W-:Y:S02]  /*0130*/  UIADD3 UR6, UP1, UR6, 0x1f0, URZ ;  /* 0x000001f006067890 */ /* 0x000fe4000ff3e03f */
[----:B------:R-:W-:Y:S02]  /*0140*/  UIADD3.X UR11, URZ, UR7, URZ, UP0, !UPT ;  /* 0x000000073f0b7290 */ /* 0x000fe400087fe43f */
[----:B------:R-:W-:-:S07]  /*0150*/  UIADD3.X UR7, URZ, UR7, URZ, UP1, !UPT ;  /* 0x000000073f077290 */ /* 0x000fce0008ffe43f */
[----:B------:R0:W-:Y:S02]  /*0160*/  UTMACCTL.PF [UR10] ;  /* 0x000000000a0079b9 */ /* 0x0001e40008040000 */
[----:B------:R0:W-:Y:S02]  /*0170*/  UTMACCTL.PF [UR6] ;  /* 0x00000000060079b9 */ /* 0x0001e40008040000 */
[----:B0-----:R-:W-:Y:S01]  /*0180*/  NOP ;  /* 0x0000000000007918 */ /* 0x001fe20000000000 */
.L_x_1:
[----:B------:R-:W-:Y:S05]  /*0190*/  BSYNC B0 ;  /* 0x0000000000007941 */ /* 0x000fea0003800000 */
.L_x_0:
[----:B------:R-:W0:Y:S01]  /*01a0*/  SHFL.IDX PT, R2, R0, RZ, 0x1f ;  /* 0x00001fff00027589 */ /* 0x000e2200000e0000 */
[----:B------:R-:W-:Y:S01]  /*01b0*/  UISETP.NE.AND UP0, UPT, UR9, 0x3, UPT ;  /* 0x000000030900788c */ /* 0x000fe2000bf05270 */
[----:B------:R-:W-:Y:S01]  /*01c0*/  ISETP.NE.AND P1, PT, RZ, UR5, PT ;  /* 0x00000005ff007c0c */ /* 0x000fe2000bf25270 */
[----:B------:R-:W-:Y:S02]  /*01d0*/  UIADD3 UR16, UR5, -0x1, URZ ;  /* 0xffffffff05107890 */ /* 0x000fe4000fffe03f */
[----:B------:R-:W-:Y:S02]  /*01e0*/  UISETP.EQ.OR UP0, UPT, UR9, URZ, !UP0 ;  /* 0x0000003f0900728c */ /* 0x000fe4000c702670 */
[----:B------:R-:W-:Y:S02]  /*01f0*/  UISETP.GE.U32.AND UP1, UPT, UR16, 0x2, UPT ;  /* 0x000000021000788c */ /* 0x000fe4000bf26070 */
[----:B------:R-:W-:-:S04]  /*0200*/  UISETP.EQ.AND UP0, UPT, UR5, URZ, UP0 ;  /* 0x0000003f0500728c */ /* 0x000fc80008702270 */
[----:B------:R-:W-:-:S04]  /*0210*/  USEL UR40, URZ, 0x1, !UP0 ;  /* 0x000000013f287887 */ /* 0x000fc8000c000000 */
[----:B------:R-:W-:Y:S01]  /*0220*/  USEL UR40, UR40, 0x2, UP1 ;  /* 0x0000000228287887 */ /* 0x000fe20008800000 */
[----:B0-----:R-:W-:-:S13]  /*0230*/  ISETP.NE.AND P0, PT, R2, RZ, PT ;  /* 0x000000ff0200720c */ /* 0x001fda0003f05270 */
[----:B------:R-:W-:Y:S05]  /*0240*/  @P0 BRA `(.L_x_2) ;  /* 0x0000000000700947 */ /* 0x000fea0003800000 */
[----:B------:R-:W0:Y:S01]  /*0250*/  S2UR UR8, SR_CgaCtaId ;  /* 0x00000000000879c3 */ /* 0x000e220000008800 */
[----:B------:R-:W-:Y:S01]  /*0260*/  UMOV UR4, 0x400 ;  /* 0x0000040000047882 */ /* 0x000fe20000000000 */
[----:B------:R-:W-:Y:S01]  /*0270*/  UMOV UR5, 0x1 ;  /* 0x0000000100057882 */ /* 0x000fe20000000000 */
[----:B------:R-:W-:Y:S01]  /*0280*/  UMOV UR6, 0x8 ;  /* 0x0000000800067882 */ /* 0x000fe20000000000 */
[----:B------:R-:W-:Y:S01]  /*0290*/  ELECT P0, URZ, PT ;  /* 0x00000000003f782f */ /* 0x000fe20003800000 */
[----:B------:R-:W-:-:S04]  /*02a0*/  UIADD3 UR6, -UR6, 0x100000, URZ ;  /* 0x0010000006067890 */ /* 0x000fc8000fffe13f */
[----:B------:R-:W-:Y:S02]  /*02b0*/  USHF.L.U32 UR7, UR6, 0xb, URZ ;  /* 0x0000000b06077899 */ /* 0x000fe4000800063f */
[----:B------:R-:W-:Y:S02]  /*02c0*/  USHF.L.U32 UR6, UR6, 0x1, URZ ;  /* 0x0000000106067899 */ /* 0x000fe4000800063f */
[----:B0-----:R-:W-:Y:S02]  /*02d0*/  ULEA UR8, UR8, UR4, 0x18 ;  /* 0x0000000408087291 */ /* 0x001fe4000f8ec03f */
[----:B------:R-:W-:-:S04]  /*02e0*/  UIADD3 UR4, -UR5, 0x100000, URZ ;  /* 0x0010000005047890 */ /* 0x000fc8000fffe13f */
[----:B------:R-:W-:Y:S02]  /*02f0*/  USHF.L.U32 UR5, UR4, 0xb, URZ ;  /* 0x0000000b04057899 */ /* 0x000fe4000800063f */
[----:B------:R-:W-:Y:S01]  /*0300*/  USHF.L.U32 UR4, UR4, 0x1, URZ ;  /* 0x0000000104047899 */ /* 0x000fe2000800063f */
[----:B------:R-:W0:Y:S11]  /*0310*/  FENCE.VIEW.ASYNC.S ;  /* 0x00000000000073c6 */ /* 0x000e360000000000 */
[----:B0-----:R0:W1:Y:S01]  /*0320*/  SYNCS.EXCH.64 URZ, [UR8], UR4 ;  /* 0x00000004083f75b2 */ /* 0x0010620008000100 */
[----:B------:R0:W2:Y:S01]  /*0330*/  SYNCS.EXCH.64 URZ, [UR8+0x38], UR6 ;  /* 0x00003806083f75b2 */ /* 0x0000a20008000100 */
[----:B------:R0:W3:Y:S01]  /*0340*/  SYNCS.EXCH.64 URZ, [UR8+0x8], UR4 ;  /* 0x00000804083f75b2 */ /* 0x0000e20008000100 */
[----:B------:R0:W4:Y:S01]  /*0350*/  SYNCS.EXCH.64 URZ, [UR8+0x40], UR6 ;  /* 0x00004006083f75b2 */ /* 0x0001220008000100 */
[----:B------:R0:W0:Y:S01]  /*0360*/  SYNCS.EXCH.64 URZ, [UR8+0x10], UR4 ;  /* 0x00001004083f75b2 */ /* 0x0000220008000100 */
        /* <DEDUP_REMOVED lines=9> */
[----:B------:R-:W-:Y:S01]  /*0400*/  NOP ;  /* 0x0000000000007918 */ /* 0x000fe20000000000 */
.L_x_2:
[----:B------:R-:W5:Y:S01]  /*0410*/  S2UR UR13, SR_CTAID.X ;  /* 0x00000000000d79c3 */ /* 0x000f620000002500 */
[----:B------:R-:W-:Y:S01]  /*0420*/  SHF.R.S32.HI R3, RZ, 0x1f, R4 ;  /* 0x0000001fff037819 */ /* 0x000fe20000011404 */
[----:B------:R-:W1:Y:S01]  /*0430*/  SHFL.IDX PT, R0, R0, RZ, 0x1f ;  /* 0x00001fff00007589 */ /* 0x000e6200000e0000 */
[----:B0-----:R-:W-:Y:S01]  /*0440*/  ULDC UR4, c[0x0][0x150] ;  /* 0x0000540000047ab9 */ /* 0x001fe20000000800 */
[----:B------:R-:W-:Y:S02]  /*0450*/  ELECT P0, URZ, PT ;  /* 0x00000000003f782f */ /* 0x000fe40003800000 */
[----:B------:R-:W-:Y:S01]  /*0460*/  LEA.HI R3, R3, R4, RZ, 0x7 ;  /* 0x0000000403037211 */ /* 0x000fe200078f38ff */
[----:B------:R-:W-:Y:S01]  /*0470*/  ULDC UR5, c[0x0][0x154] ;  /* 0x0000550000057ab9 */ /* 0x000fe20000000800 */
[----:B------:R-:W-:Y:S01]  /*0480*/  SHF.R.S32.HI R7, RZ, 0x1f, R2 ;  /* 0x0000001fff077819 */ /* 0x000fe20000011402 */
[----:B------:R-:W0:Y:S01]  /*0490*/  S2UR UR10, SR_CTAID.Y ;  /* 0x00000000000a79c3 */ /* 0x000e220000002600 */
[----:B------:R-:W-:Y:S01]  /*04a0*/  LOP3.LUT R3, R3, 0xffffff80, RZ, 0xc0, !PT ;  /* 0xffffff8003037812 */ /* 0x000fe200078ec0ff */
[----:B------:R-:W-:Y:S01]  /*04b0*/  ULDC UR8, c[0x0][0x144] ;  /* 0x0000510000087ab9 */ /* 0x000fe20000000800 */
[----:B------:R-:W-:Y:S01]  /*04c0*/  LEA.HI R7, R7, R2, RZ, 0x2 ;  /* 0x0000000207077211 */ /* 0x000fe200078f10ff */
[----:B------:R-:W-:Y:S01]  /*04d0*/  NOP ;  /* 0x0000000000007918 */ /* 0x000fe20000000000 */
[----:B------:R-:W-:Y:S01]  /*04e0*/  NOP ;  /* 0x0000000000007918 */ /* 0x000fe20000000000 */
[----:B------:R-:W-:Y:S01]  /*04f0*/  IMAD.IADD R3, R4, 0x1, -R3 ;  /* 0x0000000104037824 */ /* 0x000fe200078e0a03 */
[----:B------:R-:W-:Y:S01]  /*0500*/  LOP3.LUT R7, R7, 0x3ffffffc, RZ, 0xc0, !PT ;  /* 0x3ffffffc07077812 */ /* 0x000fe200078ec0ff */
[----:B------:R-:W-:Y:S01]  /*0510*/  ULDC UR11, c[0x0][0x148] ;  /* 0x00005200000b7ab9 */ /* 0x000fe20000000800 */
[----:B------:R-:W-:-:S02]  /*0520*/  IMAD.MOV.U32 R17, RZ, RZ, 0x1 ;  /* 0x00000001ff117424 */ /* 0x000fc400078e00ff */
[----:B------:R-:W-:Y:S01]  /*0530*/  SHF.R.S32.HI R4, RZ, 0x1f, R3 ;  /* 0x0000001fff047819 */ /* 0x000fe20000011403 */
[----:B------:R-:W-:-:S03]  /*0540*/  IMAD.IADD R7, R2, 0x1, -R7 ;  /* 0x0000000102077824 */ /* 0x000fc600078e0a07 */
[----:B------:R-:W-:Y:S02]  /*0550*/  LEA.HI R4, R4, R3, RZ, 0x3 ;  /* 0x0000000304047211 */ /* 0x000fe400078f18ff */
[----:B-----5:R-:W-:Y:S02]  /*0560*/  I2FP.F32.U32 R5, UR13 ;  /* 0x0000000d00057c45 */ /* 0x020fe40008201000 */
[----:B-1----:R-:W-:-:S03]  /*0570*/  ISETP.NE.OR P0, PT, R0, RZ, !P0 ;  /* 0x000000ff0000720c */ /* 0x002fc60004705670 */
[----:B------:R-:W-:Y:S01]  /*0580*/  FMUL R6, R5, UR4 ;  /* 0x0000000405067c20 */ /* 0x000fe20008400000 */
[--C-:B------:R-:W-:Y:S02]  /*0590*/  SHF.R.S32.HI R5, RZ, 0x3, R4.reuse ;  /* 0x00000003ff057819 */ /* 0x100fe40000011404 */
[----:B------:R-:W-:Y:S02]  /*05a0*/  SHF.R.S32.HI R4, RZ, 0x1f, R4 ;  /* 0x0000001fff047819 */ /* 0x000fe40000011404 */
[----:B0-----:R-:W-:Y:S01]  /*05b0*/  I2FP.F32.U32 R0, UR10 ;  /* 0x0000000a00007c45 */ /* 0x001fe20008201000 */
[----:B------:R-:W0:Y:S01]  /*05c0*/  F2I.U32.TRUNC.NTZ R6, R6 ;  /* 0x0000000600067305 */ /* 0x000e22000020f000 */
[----:B------:R-:W-:-:S03]  /*05d0*/  LEA.HI R4, R4, R5, RZ, 0x2 ;  /* 0x0000000504047211 */ /* 0x000fc600078f10ff */
[----:B------:R-:W-:Y:S01]  /*05e0*/  FMUL R0, R0, UR5 ;  /* 0x0000000500007c20 */ /* 0x000fe20008400000 */
[----:B------:R-:W-:Y:S01]  /*05f0*/  LOP3.LUT R4, R4, 0xfffffffc, RZ, 0xc0, !PT ;  /* 0xfffffffc04047812 */ /* 0x000fe200078ec0ff */
[----:B------:R-:W-:Y:S01]  /*0600*/  VOTEU.ALL UP0, P0 ;  /* 0x00000000003f7886 */ /* 0x000fe20000000000 */
[----:B------:R-:W-:-:S03]  /*0610*/  VOTEU.ALL UP1, P0 ;  /* 0x00000000003f7886 */ /* 0x000fc60000020000 */
[----:B------:R-:W-:Y:S01]  /*0620*/  IMAD.IADD R4, R5, 0x1, -R4 ;  /* 0x0000000105047824 */ /* 0x000fe200078e0a04 */
[----:B------:R-:W1:Y:S01]  /*0630*/  F2I.U32.TRUNC.NTZ R0, R0 ;  /* 0x0000000000007305 */ /* 0x000e62000020f000 */
[----:B------:R-:W5:Y:S01]  /*0640*/  @!UP0 S2UR UR7, SR_CgaCtaId ;  /* 0x00000000000789c3 */ /* 0x000f620000008800 */
[----:B------:R-:W-:Y:S01]  /*0650*/  @!UP0 UMOV UR6, 0x400 ;  /* 0x0000040000068882 */ /* 0x000fe20000000000 */
[----:B------:R-:W-:Y:S01]  /*0660*/  IMAD R4, R7, 0x4, R4 ;  /* 0x0000000407047824 */ /* 0x000fe200078e0204 */
[----:B0-----:R-:W-:-:S04]  /*0670*/  R2UR UR4, R6 ;  /* 0x00000000060472ca */ /* 0x001fc800000e0000 */
[----:B------:R-:W-:-:S04]  /*0680*/  SHF.R.S32.HI R5, RZ, 0x1f, R4 ;  /* 0x0000001fff057819 */ /* 0x000fc80000011404 */
[----:B------:R-:W-:Y:S02]  /*0690*/  LEA.HI R5, R5, R4, RZ, 0x2 ;  /* 0x0000000405057211 */ /* 0x000fe400078f10ff */
[----:B-1----:R-:W-:-:S03]  /*06a0*/  R2UR UR12, R0 ;  /* 0x00000000000c72ca */ /* 0x002fc600000e0000 */
[----:B------:R-:W-:Y:S01]  /*06b0*/  UIADD3 UR4, -UR4, URZ, URZ ;  /* 0x0000003f04047290 */ /* 0x000fe2000fffe13f */
[----:B------:R-:W-:Y:S01]  /*06c0*/  LOP3.LUT R5, R5, 0xfffffffc, RZ, 0xc0, !PT ;  /* 0xfffffffc05057812 */ /* 0x000fe200078ec0ff */
[----:B------:R-:W0:Y:S02]  /*06d0*/  LDC R0, c[0x0][0x140] ;  /* 0x00005000ff007b82 */ /* 0x000e240000000800 */
[----:B------:R-:W-:Y:S02]  /*06e0*/  UIMAD UR8, UR8, UR4, UR13 ;  /* 0x00000004080872a4 */ /* 0x000fe4000f8e020d */
[----:B------:R-:W-:Y:S01]  /*06f0*/  IMAD.IADD R5, R4, 0x1, -R5 ;  /* 0x0000000104057824 */ /* 0x000fe200078e0a05 */
[----:B------:R-:W-:Y:S01]  /*0700*/  UMOV UR4, 0x20 ;  /* 0x0000002000047882 */ /* 0x000fe20000000000 */
[----:B-----5:R-:W-:Y:S02]  /*0710*/  @!UP0 ULEA UR6, UR7, UR6, 0x18 ;  /* 0x0000000607068291 */ /* 0x020fe4000f8ec03f */
[----:B------:R-:W-:-:S04]  /*0720*/  @!UP0 UIADD3 UR4, -UR4, 0x100000, URZ ;  /* 0x0010000004048890 */ /* 0x000fc8000fffe13f */
[----:B------:R-:W-:Y:S02]  /*0730*/  @!UP0 USHF.L.U32 UR5, UR4, 0xb, URZ ;  /* 0x0000000b04058899 */ /* 0x000fe4000800063f */
[----:B------:R-:W-:Y:S01]  /*0740*/  @!UP0 USHF.L.U32 UR4, UR4, 0x1, URZ ;  /* 0x0000000104048899 */ /* 0x000fe2000800063f */
[----:B------:R-:W-:Y:S01]  /*0750*/  ISETP.NE.AND P3, PT, R5, UR8, PT ;  /* 0x0000000805007c0c */ /* 0x000fe2000bf65270 */
[----:B------:R-:W-:Y:S01]  /*0760*/  VOTEU.ALL UP0, P0 ;  /* 0x00000000003f7886 */ /* 0x000fe20000000000 */
[C---:B------:R-:W-:Y:S01]  /*0770*/  SHF.L.U32 R5, R4.reuse, 0x2, RZ ;  /* 0x0000000204057819 */ /* 0x040fe200000006ff */
[----:B------:R-:W-:Y:S01]  /*0780*/  UIADD3 UR12, -UR12, URZ, URZ ;  /* 0x0000003f0c0c7290 */ /* 0x000fe2000fffe13f */
[----:B------:R-:W-:Y:S02]  /*0790*/  LOP3.LUT P0, RZ, R3, 0x7, RZ, 0xc0, !PT ;  /* 0x0000000703ff7812 */ /* 0x000fe4000780c0ff */
[----:B------:R-:W-:-:S04]  /*07a0*/  LOP3.LUT R152, R4, 0xc, R5, 0x78, !PT ;  /* 0x0000000c04987812 */ /* 0x000fc800078e7805 */
[----:B------:R-:W-:Y:S01]  /*07b0*/  ISETP.LT.U32.AND P0, PT, R152, 0x4, !P0 ;  /* 0x000000049800780c */ /* 0x000fe20004701070 */
[----:B------:R-:W1:Y:S02]  /*07c0*/  FENCE.VIEW.ASYNC.S ;  /* 0x00000000000073c6 */ /* 0x000e640000000000 */
[----:B-1----:R-:W1:Y:S01]  /*07d0*/  @!UP0 SYNCS.EXCH.64 URZ, [UR6+0x80], UR4 ;  /* 0x00008004063f85b2 */ /* 0x002e620008000100 */
[----:B------:R-:W-:Y:S02]  /*07e0*/  @P3 SHF.R.S32.HI R5, RZ, 0x1f, R152 ;  /* 0x0000001fff053819 */ /* 0x000fe40000011498 */
[----:B0-----:R-:W-:Y:S02]  /*07f0*/  ISETP.EQ.U32.AND P2, PT, R0, 0x1, PT ;  /* 0x000000010000780c */ /* 0x001fe40003f42070 */
[----:B------:R-:W-:Y:S02]  /*0800*/  @P3 LEA.HI R5, R5, R152, RZ, 0x2 ;  /* 0x0000009805053211 */ /* 0x000fe400078f10ff */
[----:B------:R-:W-:-:S02]  /*0810*/  SEL R0, RZ, 0x1, !P0 ;  /* 0x00000001ff007807 */ /* 0x000fc40004000000 */
[----:B------:R-:W-:Y:S01]  /*0820*/  @P3 SHF.R.S32.HI R5, RZ, 0x2, R5 ;  /* 0x00000002ff053819 */ /* 0x000fe20000011405 */
[----:B------:R0:W1:Y:S01]  /*0830*/  @!UP1 SYNCS.EXCH.64 URZ, [UR6+0x88], UR4 ;  /* 0x00008804063f95b2 */ /* 0x0000620008000100 */
[----:B------:R-:W-:Y:S01]  /*0840*/  NOP ;  /* 0x0000000000007918 */ /* 0x000fe20000000000 */
[----:B0-----:R-:W-:-:S06]  /*0850*/  UIMAD UR4, UR11, UR12, UR10 ;  /* 0x0000000c0b0472a4 */ /* 0x001fcc000f8e020a */
[----:B------:R-:W-:-:S04]  /*0860*/  @P3 ISETP.NE.AND P4, PT, R5, UR4, PT ;  /* 0x0000000405003c0c */ /* 0x000fc8000bf85270 */
[----:B------:R-:W-:-:S04]  /*0870*/  @P3 SEL R17, RZ, 0x1, P4 ;  /* 0x00000001ff113807 */ /* 0x000fc80002000000 */
[----:B------:R-:W-:Y:S01]  /*0880*/  LOP3.LUT R17, R17, R0, RZ, 0xc0, !PT ;  /* 0x0000000011117212 */ /* 0x000fe200078ec0ff */
[----:B------:R-:W-:Y:S06]  /*0890*/  @!P2 BRA `(.L_x_3) ;  /* 0x000000000008a947 */ /* 0x000fec0003800000 */
[----:B-1234-:R-:W-:Y:S01]  /*08a0*/  UCGABAR_ARV ;  /* 0x00000000000079c7 */ /* 0x01efe20008000000 */
[----:B------:R-:W-:Y:S05]  /*08b0*/  BRA `(.L_x_4) ;  /* 0x0000000000047947 */ /* 0x000fea0003800000 */
.L_x_3:
[----:B-1234-:R-:W-:Y:S01]  /*08c0*/  NOP ;  /* 0x0000000000007918 */ /* 0x01efe20000000000 */
.L_x_4:
[----:B------:R-:W-:Y:S01]  /*08d0*/  ULDC UR4, c[0x0][0x65c] ;  /* 0x0001970000047ab9 */ /* 0x000fe20000000800 */
[----:B------:R-:W-:Y:S01]  /*08e0*/  UMOV UR5, URZ ;  /* 0x0000003f00057c82 */ /* 0x000fe20008000000 */
[----:B------:R-:W-:-:S03]  /*08f0*/  UISETP.NE.AND UP0, UPT, UR4, 0x1, UPT ;  /* 0x000000010400788c */ /* 0x000fc6000bf05270 */
[----:B------:R-:W-:Y:S01]  /*0900*/  UMOV UR4, UR13 ;  /* 0x0000000d00047c82 */ /* 0x000fe20008000000 */
[----:B------:R-:W-:Y:S02]  /*0910*/  UP2UR UR45, UPR, URZ, 0x1 ;  /* 0x000000013f2d7883 */ /* 0x000fe40008000000 */
[----:B------:R-:W-:Y:S02]  /*0920*/  PLOP3.LUT P0, PT, PT, PT, UP0, 0x80, 0x0 ;  /* 0x000000000000781c */ /* 0x000fe40003f0f008 */
[----:B------:R-:W-:Y:S02]  /*0930*/  PLOP3.LUT P3, PT, PT, PT, UP0, 0x80, 0x0 ;  /* 0x000000000000781c */ /* 0x000fe40003f6f008 */
[----:B------:R-:W-:Y:S01]  /*0940*/  PLOP3.LUT P5, PT, PT, PT, UP0, 0x80, 0x0 ;  /* 0x000000000000781c */ /* 0x000fe20003faf008 */
[----:B------:R-:W-:Y:S01]  /*0950*/  @UP0 ULDC UR14, c[0x0][0x10] ;  /* 0x00000400000e0ab9 */ /* 0x000fe20000000800 */
[----:B------:R-:W-:Y:S01]  /*0960*/  @UP0 UMOV UR6, UR10 ;  /* 0x0000000a00060c82 */ /* 0x000fe20008000000 */
[----:B------:R-:W-:Y:S01]  /*0970*/  @UP0 UMOV UR7, URZ ;  /* 0x0000003f00070c82 */ /* 0x000fe20008000000 */
[----:B------:R-:W-:Y:S01]  /*0980*/  PLOP3.LUT P4, PT, PT, PT, UP0, 0x80, 0x0 ;  /* 0x000000000000781c */ /* 0x000fe20003f8f008 */
[----:B------:R-:W-:-:S03]  /*0990*/  @UP0 UIMAD.WIDE.U32 UR14, UR13, UR14, UR6 ;  /* 0x0000000e0d0e02a5 */ /* 0x000fc6000f8e0006 */
[----:B------:R-:W-:Y:S01]  /*09a0*/  @!UP0 ULDC UR7, c[0x0][0xc] ;  /* 0x0000030000078ab9 */ /* 0x000fe20000000800 */
[----:B------:R-:W-:Y:S01]  /*09b0*/  @UP0 UMOV UR6, URZ ;  /* 0x0000003f00060c82 */ /* 0x000fe20008000000 */
[----:B------:R-:W-:Y:S01]  /*09c0*/  @!UP0 UIMAD.WIDE.U32 UR4, UR10, UR7, UR4 ;  /* 0x000000070a0482a5 */ /* 0x000fe2000f8e0004 */
[----:B------:R-:W-:Y:S01]  /*09d0*/  IMAD.U32 R2, RZ, RZ, UR14 ;  /* 0x0000000eff027e24 */ /* 0x000fe2000f8e00ff */
[----:B------:R-:W-:Y:S02]  /*09e0*/  @UP0 UIADD3 UR6, UR15, UR6, URZ ;  /* 0x000000060f060290 */ /* 0x000fe4000fffe03f */
[----:B------:R-:W-:Y:S02]  /*09f0*/  IMAD.U32 R3, RZ, RZ, UR15 ;  /* 0x0000000fff037e24 */ /* 0x000fe4000f8e00ff */
[----:B------:R-:W-:Y:S01]  /*0a00*/  @P0 IMAD.MOV.U32 R7, RZ, RZ, R2 ;  /* 0x000000ffff070224 */ /* 0x000fe200078e0002 */
[----:B------:R-:W-:Y:S01]  /*0a10*/  MOV R3, UR5 ;  /* 0x0000000500037c02 */ /* 0x000fe20008000f00 */
[----:B------:R-:W-:-:S02]  /*0a20*/  IMAD.U32 R5, RZ, RZ, UR5 ;  /* 0x00000005ff057e24 */ /* 0x000fc4000f8e00ff */
[----:B------:R-:W-:Y:S02]  /*0a30*/  IMAD.U32 R2, RZ, RZ, UR4 ;  /* 0x00000004ff027e24 */ /* 0x000fe4000f8e00ff */
[----:B------:R-:W-:Y:S02]  /*0a40*/  @P3 IMAD.U32 R6, RZ, RZ, UR6 ;  /* 0x00000006ff063e24 */ /* 0x000fe4000f8e00ff */
[----:B------:R-:W-:Y:S02]  /*0a50*/  @!P5 IMAD.MOV.U32 R6, RZ, RZ, R5 ;  /* 0x000000ffff06d224 */ /* 0x000fe400078e0005 */
[----:B------:R-:W-:Y:S02]  /*0a60*/  @!P4 IMAD.MOV.U32 R7, RZ, RZ, R2 ;  /* 0x000000ffff07c224 */ /* 0x000fe400078e0002 */
[----:B------:R-:W-:Y:S01]  /*0a70*/  IMAD.U32 R4, RZ, RZ, UR4 ;  /* 0x00000004ff047e24 */ /* 0x000fe2000f8e00ff */
[----:B------:R0:W-:Y:S04]  /*0a80*/  STL [R1+0x200], R6 ;  /* 0x0002000601007387 */ /* 0x0001e80000100800 */
[----:B------:R0:W-:Y:S01]  /*0a90*/  STL [R1+0x204], R7 ;  /* 0x0002040701007387 */ /* 0x0001e20000100800 */
[----:B------:R-:W-:Y:S05]  /*0aa0*/  @!P2 BRA `(.L_x_5) ;  /* 0x00000000000ca947 */ /* 0x000fea0003800000 */
[----:B------:R-:W-:Y:S01]  /*0ab0*/  UCGABAR_WAIT ;  /* 0x0000000000007dc7 */ /* 0x000fe20008000000 */
[----:B------:R-:W-:Y:S01]  /*0ac0*/  CCTL.IVALL ;  /* 0x00000000ff00798f */ /* 0x000fe20002000000 */
[----:B------:R-:W-:Y:S05]  /*0ad0*/  BRA `(.L_x_6) ;  /* 0x0000000000047947 */ /* 0x000fea0003800000 */
.L_x_5:
[----:B------:R-:W-:Y:S06]  /*0ae0*/  BAR.SYNC.DEFER_BLOCKING 0x0 ;  /* 0x0000000000007b1d */ /* 0x000fec0000010000 */
.L_x_6:
[----:B------:R-:W-:Y:S05]  /*0af0*/  @!P1 BRA `(.L_x_7) ;  /* 0x0000015400c09947 */ /* 0x000fea0003800000 */
[----:B------:R-:W-:-:S06]  /*0b00*/  UISETP.GT.U32.AND UP0, UPT, UR16, 0x1, UPT ;  /* 0x000000011000788c */ /* 0x000fcc000bf04070 */
[----:B------:R-:W-:-:S13]  /*0b10*/  PLOP3.LUT P0, PT, PT, PT, UP0, 0x80, 0x0 ;  /* 0x000000000000781c */ /* 0x000fda0003f0f008 */
[----:B------:R-:W-:Y:S05]  /*0b20*/  @P0 EXIT ;  /* 0x000000000000094d */ /* 0x000fea0003800000 */
[----:B------:R-:W-:Y:S01]  /*0b30*/  ULDC.64 UR4, c[0x0][0x650] ;  /* 0x0001940000047ab9 */ /* 0x000fe20000000a00 */
[----:B------:R-:W-:Y:S01]  /*0b40*/  UMOV UR41, 0xffffffff ;  /* 0xffffffff00297882 */ /* 0x000fe20000000000 */
[----:B------:R-:W-:Y:S01]  /*0b50*/  ISETP.GE.U32.AND P0, PT, R7, UR4, PT ;  /* 0x0000000407007c0c */ /* 0x000fe2000bf06070 */
[----:B------:R-:W-:Y:S01]  /*0b60*/  UMOV UR42, 0xffffffff ;  /* 0xffffffff002a7882 */ /* 0x000fe20000000000 */
[----:B------:R-:W-:Y:S01]  /*0b70*/  UMOV UR43, 0xffffffff ;  /* 0xffffffff002b7882 */ /* 0x000fe20000000000 */
[----:B------:R-:W-:Y:S02]  /*0b80*/  PRMT R0, RZ, 0x7610, R0 ;  /* 0x00007610ff007816 */ /* 0x000fe40000000000 */
[----:B------:R-:W-:-:S13]  /*0b90*/  ISETP.GE.U32.AND.EX P0, PT, R6, UR5, PT, P0 ;  /* 0x0000000506007c0c */ /* 0x000fda000bf06100 */
[----:B------:R-:W-:Y:S05]  /*0ba0*/  @P0 BRA `(.L_x_8) ;  /* 0x0000000400480947 */ /* 0x000fea0003800000 */
[----:B------:R-:W-:Y:S01]  /*0bb0*/  ULDC.64 UR16, c[0x0][0x628] ;  /* 0x00018a0000107ab9 */ /* 0x000fe20000000a00 */
[C---:B------:R-:W-:Y:S01]  /*0bc0*/  R2UR UR19, R7.reuse ;  /* 0x00000000071372ca */ /* 0x040fe200000e0000 */
[----:B------:R-:W-:Y:S01]  /*0bd0*/  ULDC UR18, c[0x0][0x630] ;  /* 0x00018c0000127ab9 */ /* 0x000fe20000000800 */
[----:B------:R-:W-:Y:S02]  /*0be0*/  ISETP.NE.U32.AND P0, PT, RZ, UR16, PT ;  /* 0x00000010ff007c0c */ /* 0x000fe4000bf05070 */
[----:B------:R-:W-:Y:S02]  /*0bf0*/  R2UR UR4, R7 ;  /* 0x00000000070472ca */ /* 0x000fe400000e0000 */
[----:B------:R-:W-:Y:S02]  /*0c00*/  ISETP.NE.AND.EX P0, PT, RZ, UR17, PT, P0 ;  /* 0x00000011ff007c0c */ /* 0x000fe4000bf05300 */
[----:B------:R-:W-:-:S11]  /*0c10*/  R2UR UR5, R6 ;  /* 0x00000000060572ca */ /* 0x000fd600000e0000 */
[----:B------:R-:W-:Y:S05]  /*0c20*/  @!P0 BRA `(.L_x_9) ;  /* 0x0000000000308947 */ /* 0x000fea0003800000 */
[----:B------:R-:W-:Y:S01]  /*0c30*/  R2UR UR4, R7 ;  /* 0x00000000070472ca */ /* 0x000fe200000e0000 */
[----:B------:R-:W-:Y:S01]  /*0c40*/  ULDC UR9, c[0x0][0x634] ;  /* 0x00018d0000097ab9 */ /* 0x000fe20000000800 */
[----:B------:R-:W-:-:S11]  /*0c50*/  R2UR UR13, R6 ;  /* 0x00000000060d72ca */ /* 0x000fd600000e0000 */
[----:B------:R-:W-:-:S04]  /*0c60*/  UIADD3 UR9, UP0, UR4, UR9, URZ ;  /* 0x0000000904097290 */ /* 0x000fc8000ff1e03f */
[----:B------:R-:W-:-:S04]  /*0c70*/  UIADD3.X UR13, URZ, UR13, URZ, UP0, !UPT ;  /* 0x0000000d3f0d7290 */ /* 0x000fc800087fe43f */
[----:B------:R-:W-:-:S04]  /*0c80*/  UIMAD.WIDE.U32 UR4, UR13, UR16, URZ ;  /* 0x000000100d0472a5 */ /* 0x000fc8000f8e003f */
[----:B------:R-:W-:Y:S02]  /*0c90*/  UIMAD.WIDE.U32 UR6, UP0, UR9, UR17, UR4 ;  /* 0x00000011090672a5 */ /* 0x000fe4000f800004 */
[----:B------:R-:W-:Y:S02]  /*0ca0*/  UIMAD.WIDE.U32 UR4, UR9, UR16, URZ ;  /* 0x00000010090472a5 */ /* 0x000fe4000f8e003f */
[----:B------:R-:W-:Y:S02]  /*0cb0*/  UIADD3.X UR15, URZ, URZ, URZ, UP0, !UPT ;  /* 0x0000003f3f0f7290 */ /* 0x000fe400087fe43f */
[----:B------:R-:W-:Y:S01]  /*0cc0*/  UIADD3 URZ, UP0, UR5, UR6, URZ ;  /* 0x00000006053f7290 */ /* 0x000fe2000ff1e03f */
[----:B------:R-:W-:-:S03]  /*0cd0*/  UMOV UR14, UR7 ;  /* 0x00000007000e7c82 */ /* 0x000fc60008000000 */
[----:B------:R-:W-:-:S12]  /*0ce0*/  UIMAD.WIDE.U32.X UR4, UR13, UR17, UR14, UP0 ;  /* 0x000000110d0472a5 */ /* 0x000fd800080e040e */
.L_x_9:
[----:B------:R-:W-:Y:S01]  /*0cf0*/  USHF.R.U64 UR43, UR4, UR18, UR5 ;  /* 0x00000012042b7299 */ /* 0x000fe20008001205 */
[----:B------:R-:W-:Y:S01]  /*0d00*/  R2UR UR7, R6 ;  /* 0x00000000060772ca */ /* 0x000fe200000e0000 */
[----:B------:R-:W-:Y:S02]  /*0d10*/  USHF.R.U32.HI UR4, URZ, UR18, UR5 ;  /* 0x000000123f047299 */ /* 0x000fe40008011605 */
[----:B------:R-:W-:Y:S01]  /*0d20*/  UIADD3 UR5, UP0, URZ, -UR43, URZ ;  /* 0x8000002b3f057290 */ /* 0x000fe2000ff1e03f */
[----:B------:R-:W-:Y:S01]  /*0d30*/  ULDC.64 UR14, c[0x0][0x620] ;  /* 0x00018800000e7ab9 */ /* 0x000fe20000000a00 */
[----:B------:R-:W-:Y:S02]  /*0d40*/  UMOV UR6, UR19 ;  /* 0x0000001300067c82 */ /* 0x000fe40008000000 */
[----:B------:R-:W-:Y:S01]  /*0d50*/  UIADD3.X UR4, URZ, ~UR4, URZ, UP0, !UPT ;  /* 0x800000043f047290 */ /* 0x000fe200087fe43f */
[----:B------:R-:W-:Y:S01]  /*0d60*/  ULDC UR9, c[0x0][0x618] ;  /* 0x0001860000097ab9 */ /* 0x000fe20000000800 */
[----:B------:R-:W-:-:S02]  /*0d70*/  UIMAD UR12, UR11, UR12, UR10 ;  /* 0x0000000c0b0c72a4 */ /* 0x000fc4000f8e020a */
[----:B------:R-:W-:Y:S02]  /*0d80*/  UIMAD UR4, UR4, UR14, URZ ;  /* 0x0000000e040472a4 */ /* 0x000fe4000f8e023f */
[----:B------:R-:W-:Y:S02]  /*0d90*/  UIMAD.WIDE.U32 UR6, UR5, UR14, UR6 ;  /* 0x0000000e050672a5 */ /* 0x000fe4000f8e0006 */
[----:B------:R-:W-:Y:S01]  /*0da0*/  UIMAD UR4, UR5, UR15, UR4 ;  /* 0x0000000f050472a4 */ /* 0x000fe2000f8e0204 */
[----:B------:R-:W-:Y:S01]  /*0db0*/  ULDC UR10, c[0x0][0x608] ;  /* 0x00018200000a7ab9 */ /* 0x000fe20000000800 */
[----:B------:R-:W-:Y:S02]  /*0dc0*/  ULDC UR18, c[0x0][0x658] ;  /* 0x0001960000127ab9 */ /* 0x000fe40000000800 */
[----:B------:R-:W-:Y:S01]  /*0dd0*/  UIADD3 UR7, UR7, UR4, URZ ;  /* 0x0000000407077290 */ /* 0x000fe2000fffe03f */
[----:B------:R-:W-:Y:S02]  /*0de0*/  UMOV UR11, 0xffffffff ;  /* 0xffffffff000b7882 */ /* 0x000fe40000000000 */
[----:B------:R-:W-:Y:S01]  /*0df0*/  ULDC.64 UR4, c[0x0][0x640] ;  /* 0x0001900000047ab9 */ /* 0x000fe20000000a00 */
[----:B------:R-:W-:Y:S01]  /*0e00*/  USHF.R.U64 UR16, UR6, UR9, UR7 ;  /* 0x0000000906107299 */ /* 0x000fe20008001207 */
[----:B------:R-:W-:Y:S01]  /*0e10*/  ISETP.NE.U32.AND P0, PT, RZ, UR4, PT ;  /* 0x00000004ff007c0c */ /* 0x000fe2000bf05070 */
[----:B------:R-:W-:-:S02]  /*0e20*/  USHF.R.U32.HI UR7, URZ, UR9, UR7 ;  /* 0x000000093f077299 */ /* 0x000fc40008011607 */
[----:B------:R-:W-:Y:S01]  /*0e30*/  USHF.L.U32 UR6, UR11, UR18, URZ ;  /* 0x000000120b067299 */ /* 0x000fe2000800063f */
[----:B------:R-:W-:Y:S01]  /*0e40*/  ISETP.NE.AND.EX P0, PT, RZ, UR5, PT, P0 ;  /* 0x00000005ff007c0c */ /* 0x000fe2000bf05300 */
[----:B------:R-:W-:Y:S02]  /*0e50*/  USHF.R.U64 UR22, UR16, UR10, UR7 ;  /* 0x0000000a10167299 */ /* 0x000fe40008001207 */
[----:B------:R-:W-:Y:S02]  /*0e60*/  USHF.R.U32.HI UR7, URZ, UR10, UR7 ;  /* 0x0000000a3f077299 */ /* 0x000fe40008011607 */
[----:B------:R-:W-:Y:S02]  /*0e70*/  UISETP.NE.AND UP1, UPT, UR45, URZ, UPT ;  /* 0x0000003f2d00728c */ /* 0x000fe4000bf25270 */
[----:B------:R-:W-:Y:S01]  /*0e80*/  USHF.R.U64 UR23, UR22, UR18, UR7 ;  /* 0x0000001216177299 */ /* 0x000fe20008001207 */
[----:B------:R-:W-:Y:S01]  /*0e90*/  ULDC UR17, c[0x0][0x600] ;  /* 0x0001800000117ab9 */ /* 0x000fe20000000800 */
[----:B------:R-:W-:-:S02]  /*0ea0*/  ULOP3.LUT UR13, URZ, UR6, URZ, 0x33, !UPT ;  /* 0x000000063f0d7292 */ /* 0x000fc4000f8e333f */
[----:B------:R-:W-:Y:S02]  /*0eb0*/  UIADD3 UR15, UR17, -0x1, URZ ;  /* 0xffffffff110f7890 */ /* 0x000fe4000fffe03f */
[----:B------:R-:W-:Y:S02]  /*0ec0*/  USEL UR12, UR8, UR12, !UP1 ;  /* 0x0000000c080c7287 */ /* 0x000fe4000c800000 */
[----:B------:R-:W-:Y:S01]  /*0ed0*/  USHF.R.U32.HI UR7, URZ, UR18, UR7 ;  /* 0x000000123f077299 */ /* 0x000fe20008011607 */
[----:B------:R-:W-:Y:S01]  /*0ee0*/  ULDC UR19, c[0x0][0x648] ;  /* 0x0001920000137ab9 */ /* 0x000fe20000000800 */
[----:B------:R-:W-:Y:S01]  /*0ef0*/  ULDC UR20, c[0x0][0x638] ;  /* 0x00018e0000147ab9 */ /* 0x000fe20000000800 */
[----:B------:R-:W-:Y:S01]  /*0f00*/  UMOV UR21, 0x1 ;  /* 0x0000000100157882 */ /* 0x000fe20000000000 */
[----:B------:R-:W-:Y:S01]  /*0f10*/  UMOV UR6, UR23 ;  /* 0x0000001700067c82 */ /* 0x000fe20008000000 */
[----:B------:R-:W-:Y:S07]  /*0f20*/  @!P0 BRA `(.L_x_10) ;  /* 0x0000000000308947 */ /* 0x000fee0003800000 */
[----:B------:R-:W-:Y:S02]  /*0f30*/  ULDC UR10, c[0x0][0x64c] ;  /* 0x00019300000a7ab9 */ /* 0x000fe40000000800 */
        /* <DEDUP_REMOVED lines=8> */
[----:B------:R-:W-:-:S07]  /*0fc0*/  UIMAD.WIDE.U32.X UR4, UR14, UR5, UR10, UP0 ;  /* 0x000000050e0472a5 */ /* 0x000fce00080e040a */
[----:B------:R-:W-:Y:S01]  /*0fd0*/  UMOV UR6, UR4 ;  /* 0x0000000400067c82 */ /* 0x000fe20008000000 */
[----:B------:R-:W-:-:S05]  /*0fe0*/  UMOV UR7, UR5 ;  /* 0x0000000500077c82 */ /* 0x000fca0008000000 */
.L_x_10:
[----:B------:R-:W-:Y:S01]  /*0ff0*/  USHF.R.U64 UR5, UR6, UR19, UR7 ;  /* 0x0000001306057299 */ /* 0x000fe20008001207 */
[----:B------:R-:W-:Y:S01]  /*1000*/  IMAD.MOV.U32 R0, RZ, RZ, 0x1 ;  /* 0x00000001ff007424 */ /* 0x000fe200078e00ff */
[----:B------:R-:W-:Y:S02]  /*1010*/  USHF.L.U32 UR4, UR21, UR18, URZ ;  /* 0x0000001215047299 */ /* 0x000fe4000800063f */
[----:B------:R-:W-:Y:S02]  /*1020*/  ULOP3.LUT UR13, UR22, UR13, URZ, 0xc0, !UPT ;  /* 0x0000000d160d7292 */ /* 0x000fe4000f8ec03f */
[----:B------:R-:W-:Y:S02]  /*1030*/  UIADD3 UR6, -UR5, URZ, URZ ;  /* 0x0000003f05067290 */ /* 0x000fe4000fffe13f */
[----:B------:R-:W-:Y:S02]  /*1040*/  UIMAD UR13, UR4, UR5, UR13 ;  /* 0x00000005040d72a4 */ /* 0x000fe4000f8e020d */
[----:B------:R-:W-:-:S02]  /*1050*/  ULOP3.LUT UR15, UR16, UR15, URZ, 0xc0, !UPT ;  /* 0x0000000f100f7292 */ /* 0x000fc4000f8ec03f */
[----:B------:R-:W-:Y:S01]  /*1060*/  UIMAD UR4, UR6, UR20, UR23 ;  /* 0x00000014060472a4 */ /* 0x000fe2000f8e0217 */
[----:B------:R-:W-:Y:S01]  /*1070*/  ULDC UR5, c[0x0][0x610] ;  /* 0x0001840000057ab9 */ /* 0x000fe20000000800 */
[----:B------:R-:W-:Y:S02]  /*1080*/  UISETP.NE.AND UP0, UPT, UR45, URZ, UPT ;  /* 0x0000003f2d00728c */ /* 0x000fe4000bf05270 */
[----:B------:R-:W-:Y:S02]  /*1090*/  UIMAD UR12, UR13, UR5, UR12 ;  /* 0x000000050d0c72a4 */ /* 0x000fe4000f8e020c */
[----:B------:R-:W-:-:S04]  /*10a0*/  UIMAD UR4, UR4, UR17, UR15 ;  /* 0x00000011040472a4 */ /* 0x000fc8000f8e020f */
[----:B------:R-:W-:Y:S02]  /*10b0*/  USEL UR42, UR4, UR12, !UP0 ;  /* 0x0000000c042a7287 */ /* 0x000fe4000c000000 */
[----:B------:R-:W-:-:S12]  /*10c0*/  USEL UR41, UR12, UR4, !UP0 ;  /* 0x000000040c297287 */ /* 0x000fd8000c000000 */
.L_x_8:
[----:B------:R-:W-:-:S08]  /*10d0*/  NOP ;  /* 0x0000000000007918 */ /* 0x000fd00000000000 */
[----:B------:R-:W1:Y:S02]  /*10e0*/  USETMAXREG.TRY_ALLOC.CTAPOOL UP0, 0xf0 ;  /* 0x000000f0000079c8 */ /* 0x000e640008000600 */
[----:B-1----:R-:W-:-:S13]  /*10f0*/  PLOP3.LUT P0, PT, PT, PT, UP0, 0x80, 0x0 ;  /* 0x000000000000781c */ /* 0x002fda0003f0f008 */
[----:B------:R-:W-:Y:S05]  /*1100*/  @!P0 BRA `(.L_x_8) ;  /* 0xfffffffc00f08947 */ /* 0x000fea000383ffff */
[----:B------:R-:W-:Y:S01]  /*1110*/  ULDC.64 UR4, c[0x0][0x598] ;  /* 0x0001660000047ab9 */ /* 0x000fe20000000a00 */
[----:B------:R-:W-:Y:S01]  /*1120*/  ULDC.64 UR36, c[0x0][0x208] ;  /* 0x0000820000247ab9 */ /* 0x000fe20000000a00 */
[----:B------:R-:W-:-:S04]  /*1130*/  ISETP.NE.U32.AND P0, PT, RZ, UR4, PT ;  /* 0x00000004ff007c0c */ /* 0x000fc8000bf05070 */
[----:B------:R-:W-:-:S13]  /*1140*/  ISETP.NE.AND.EX P0, PT, RZ, UR5, PT, P0 ;  /* 0x00000005ff007c0c */ /* 0x000fda000bf05300 */
[----:B------:R-:W-:Y:S05]  /*1150*/  @!P0 BRA `(.L_x_11) ;  /* 0x00000000001c8947 */ /* 0x000fea0003800000 */
[----:B------:R-:W1:Y:S02]  /*1160*/  LDC.64 R2, c[0x0][0x598] ;  /* 0x00016600ff027b82 */ /* 0x000e640000000a00 */
[----:B-1----:R-:W2:Y:S02]  /*1170*/  LDG.E.64 R2, desc[UR36][R2.64] ;  /* 0x0000002402027981 */ /* 0x002ea4000c1e1b00 */
[----:B--2---:R-:W-:-:S04]  /*1180*/  ISETP.NE.U32.AND P0, PT, R2, RZ, PT ;  /* 0x000000ff0200720c */ /* 0x004fc80003f05070 */
[----:B------:R-:W-:-:S13]  /*1190*/  ISETP.NE.AND.EX P0, PT, R3, RZ, PT, P0 ;  /* 0x000000ff0300720c */ /* 0x000fda0003f05300 */
[----:B------:R-:W-:Y:S05]  /*11a0*/  @!P0 BRA `(.L_x_11) ;  /* 0x0000000000088947 */ /* 0x000fea0003800000 */
[----:B------:R1:W5:Y:S01]  /*11b0*/  LD.E R2, desc[UR36][R2.64] ;  /* 0x0000002402027980 */ /* 0x000362000c101900 */
[----:B------:R-:W-:Y:S05]  /*11c0*/  BRA `(.L_x_12) ;  /* 0x0000000000247947 */ /* 0x000fea0003800000 */
.L_x_11:
[----:B------:R-:W-:Y:S02]  /*11d0*/  ULDC.64 UR4, c[0x0][0x588] ;  /* 0x0001620000047ab9 */ /* 0x000fe40000000a00 */
[----:B------:R-:W-:-:S04]  /*11e0*/  ISETP.NE.U32.AND P0, PT, RZ, UR4, PT ;  /* 0x00000004ff007c0c */ /* 0x000fc8000bf05070 */
[----:B------:R-:W-:-:S13]  /*11f0*/  ISETP.NE.AND.EX P0, PT, RZ, UR5, PT, P0 ;  /* 0x00000005ff007c0c */ /* 0x000fda000bf05300 */
[----:B------:R-:W-:Y:S05]  /*1200*/  @!P0 BRA `(.L_x_13) ;  /* 0x00000000000c8947 */ /* 0x000fea0003800000 */
[----:B------:R-:W1:Y:S02]  /*1210*/  LDC.64 R2, c[0x0][0x588] ;  /* 0x00016200ff027b82 */ /* 0x000e640000000a00 */
[----:B-1----:R2:W5:Y:S01]  /*1220*/  LDG.E R2, desc[UR36][R2.64] ;  /* 0x0000002402027981 */ /* 0x002562000c1e1900 */
[----:B------:R-:W-:Y:S05]  /*1230*/  BRA `(.L_x_12) ;  /* 0x0000000000087947 */ /* 0x000fea0003800000 */
.L_x_13:
[----:B------:R-:W-:Y:S02]  /*1240*/  ULDC UR4, c[0x0][0x580] ;  /* 0x0001600000047ab9 */ /* 0x000fe40000000800 */
[----:B------:R-:W-:-:S07]  /*1250*/  IMAD.U32 R2, RZ, RZ, UR4 ;  /* 0x00000004ff027e24 */ /* 0x000fce000f8e00ff */
.L_x_12:
[----:B------:R-:W-:Y:S02]  /*1260*/  ULDC.64 UR4, c[0x0][0x5a0] ;  /* 0x0001680000047ab9 */ /* 0x000fe40000000a00 */
[----:B------:R-:W-:-:S04]  /*1270*/  ISETP.NE.U32.AND P0, PT, RZ, UR4, PT ;  /* 0x00000004ff007c0c */ /* 0x000fc8000bf05070 */
[----:B------:R-:W-:-:S13]  /*1280*/  ISETP.NE.AND.EX P0, PT, RZ, UR5, PT, P0 ;  /* 0x00000005ff007c0c */ /* 0x000fda000bf05300 */
[----:B------:R-:W-:Y:S05]  /*1290*/  @!P0 BRA `(.L_x_14) ;  /* 0x00000000001c8947 */ /* 0x000fea0003800000 */
[----:B------:R-:W3:Y:S02]  /*12a0*/  LDC.64 R4, c[0x0][0x5a0] ;  /* 0x00016800ff047b82 */ /* 0x000ee40000000a00 */
[----:B---3--:R-:W3:Y:S02]  /*12b0*/  LDG.E.64 R4, desc[UR36][R4.64] ;  /* 0x0000002404047981 */ /* 0x008ee4000c1e1b00 */
[----:B---3--:R-:W-:-:S04]  /*12c0*/  ISETP.NE.U32.AND P0, PT, R4, RZ, PT ;  /* 0x000000ff0400720c */ /* 0x008fc80003f05070 */
[----:B------:R-:W-:-:S13]  /*12d0*/  ISETP.NE.AND.EX P0, PT, R5, RZ, PT, P0 ;  /* 0x000000ff0500720c */ /* 0x000fda0003f05300 */
[----:B------:R-:W-:Y:S05]  /*12e0*/  @!P0 BRA `(.L_x_14) ;  /* 0x0000000000088947 */ /* 0x000fea0003800000 */
[----:B------:R3:W5:Y:S01]  /*12f0*/  LD.E R16, desc[UR36][R4.64] ;  /* 0x0000002404107980 */ /* 0x000762000c101900 */
[----:B------:R-:W-:Y:S05]  /*1300*/  BRA `(.L_x_15) ;  /* 0x0000000000247947 */ /* 0x000fea0003800000 */
.L_x_14:
[----:B------:R-:W-:Y:S02]  /*1310*/  ULDC.64 UR4, c[0x0][0x590] ;  /* 0x0001640000047ab9 */ /* 0x000fe40000000a00 */
[----:B------:R-:W-:-:S04]  /*1320*/  ISETP.NE.U32.AND P0, PT, RZ, UR4, PT ;  /* 0x00000004ff007c0c */ /* 0x000fc8000bf05070 */
[----:B------:R-:W-:-:S13]  /*1330*/  ISETP.NE.AND.EX P0, PT, RZ, UR5, PT, P0 ;  /* 0x00000005ff007c0c */ /* 0x000fda000bf05300 */
[----:B------:R-:W-:Y:S05]  /*1340*/  @!P0 BRA `(.L_x_16) ;  /* 0x00000000000c8947 */ /* 0x000fea0003800000 */
[----:B------:R-:W3:Y:S02]  /*1350*/  LDC.64 R4, c[0x0][0x590] ;  /* 0x00016400ff047b82 */ /* 0x000ee40000000a00 */
[----:B---3--:R4:W5:Y:S01]  /*1360*/  LDG.E R16, desc[UR36][R4.64] ;  /* 0x0000002404107981 */ /* 0x008962000c1e1900 */
[----:B------:R-:W-:Y:S05]  /*1370*/  BRA `(.L_x_15) ;  /* 0x0000000000087947 */ /* 0x000fea0003800000 */
.L_x_16:
[----:B------:R-:W-:Y:S02]  /*1380*/  ULDC UR4, c[0x0][0x584] ;  /* 0x0001610000047ab9 */ /* 0x000fe40000000800 */
[----:B------:R-:W-:-:S07]  /*1390*/  MOV R16, UR4 ;  /* 0x0000000400107c02 */ /* 0x000fce0008000f00 */
.L_x_15:
[----:B------:R-:W-:-:S13]  /*13a0*/  LOP3.LUT P0, RZ, R0, 0xff, RZ, 0xc0, !PT ;  /* 0x000000ff00ff7812 */ /* 0x000fda000780c0ff */
[----:B------:R-:W-:Y:S05]  /*13b0*/  @!P0 EXIT ;  /* 0x000000000000894d */ /* 0x000fea0003800000 */
[----:B------:R-:W-:Y:S01]  /*13c0*/  ULDC UR4, c[0x0][0x28c] ;  /* 0x0000a30000047ab9 */ /* 0x000fe20000000800 */
[----:B------:R-:W-:Y:S01]  /*13d0*/  UMOV UR38, URZ ;  /* 0x0000003f00267c82 */ /* 0x000fe20008000000 */
[----:B------:R-:W-:Y:S01]  /*13e0*/  UIADD3 UR4, UR4, 0x1f, URZ ;  /* 0x0000001f04047890 */ /* 0x000fe2000fffe03f */
[----:B------:R-:W-:-:S03]  /*13f0*/  UMOV UR39, URZ ;  /* 0x0000003f00277c82 */ /* 0x000fc60008000000 */
[----:B------:R-:W-:-:S04]  /*1400*/  USHF.R.S32.HI UR5, URZ, 0x1f, UR4 ;  /* 0x0000001f3f057899 */ /* 0x000fc80008011404 */
[----:B------:R-:W-:-:S04]  /*1410*/  ULEA.HI UR5, UR5, UR4, URZ, 0x5 ;  /* 0x0000000405057291 */ /* 0x000fc8000f8f283f */
[----:B------:R-:W-:-:S12]  /*1420*/  USHF.R.S32.HI UR44, URZ, 0x5, UR5 ;  /* 0x000000053f2c7899 */ /* 0x000fd80008011405 */
.L_x_546:
[----:B------:R-:W0:Y:S01]  /*1430*/  S2R R0, SR_TID.X ;  /* 0x0000000000007919 */ /* 0x000e220000002100 */
[----:B-1----:R-:W1:Y:S01]  /*1440*/  S2UR UR7, SR_CgaCtaId ;  /* 0x00000000000779c3 */ /* 0x002e620000008800 */
[----:B------:R-:W-:Y:S02]  /*1450*/  UMOV UR6, 0x400 ;  /* 0x0000040000067882 */ /* 0x000fe40000000000 */
[----:B-1----:R-:W-:Y:S01]  /*1460*/  ULEA UR6, UR7, UR6, 0x18 ;  /* 0x0000000607067291 */ /* 0x002fe2000f8ec03f */
[----:B0-----:R-:W-:-:S04]  /*1470*/  LOP3.LUT R0, R0, 0x80, RZ, 0xc0, !PT ;  /* 0x0000008000007812 */ /* 0x001fc800078ec0ff */
[----:B------:R-:W-:-:S06]  /*1480*/  SHF.R.U32.HI R0, RZ, 0x7, R0 ;  /* 0x00000007ff007819 */ /* 0x000fcc0000011600 */
[----:B------:R-:W0:Y:S02]  /*1490*/  SHFL.IDX PT, R0, R0, RZ, 0x1f ;  /* 0x00001fff00007589 */ /* 0x000e2400000e0000 */
[----:B0-----:R-:W-:-:S13]  /*14a0*/  R2UR UR4, R0 ;  /* 0x00000000000472ca */ /* 0x001fda00000e0000 */
[----:B------:R-:W-:-:S04]  /*14b0*/  ULEA.HI UR5, UR4, UR4, URZ, 0x1 ;  /* 0x0000000404057291 */ /* 0x000fc8000f8f083f */
[----:B------:R-:W-:-:S04]  /*14c0*/  ULOP3.LUT UR5, UR5, 0xffffe, URZ, 0xc0, !UPT ;  /* 0x000ffffe05057892 */ /* 0x000fc8000f8ec03f */
[----:B------:R-:W-:-:S03]  /*14d0*/  UIADD3 UR5, UR4, -UR5, URZ ;  /* 0x8000000504057290 */ /* 0x000fc6000fffe03f */
[----:B------:R-:W-:Y:S01]  /*14e0*/  ULDC UR4, c[0x0][0x28c] ;  /* 0x0000a30000047ab9 */ /* 0x000fe20000000800 */
[----:B------:R-:W-:Y:S01]  /*14f0*/  ULEA UR5, UR5, UR6, 0xc ;  /* 0x0000000605057291 */ /* 0x000fe2000f8e603f */
[----:B------:R-:W-:-:S03]  /*1500*/  ISETP.LT.AND P0, PT, RZ, UR4, PT ;  /* 0x00000004ff007c0c */ /* 0x000fc6000bf01270 */
[----:B------:R-:W-:-:S04]  /*1510*/  UIADD3 UR5, UR5, 0x180, URZ ;  /* 0x0000018005057890 */ /* 0x000fc8000fffe03f */
[----:B------:R-:W-:-:S04]  /*1520*/  USHF.R.U32.HI UR5, URZ, 0x4, UR5 ;  /* 0x000000043f057899 */ /* 0x000fc80008011605 */
[----:B------:R-:W-:Y:S02]  /*1530*/  ULOP3.LUT UR46, UR5, 0x3fff, URZ, 0xc0, !UPT ;  /* 0x00003fff052e7892 */ /* 0x000fe4000f8ec03f */
[----:B---3--:R-:W-:Y:S10]  /*1540*/  @P0 BRA `(.L_x_17) ;  /* 0x0000000000400947 */ /* 0x008ff40003800000 */
[----:B------:R-:W-:Y:S01]  /*1550*/  MOV R0, 0x0 ;  /* 0x0000000000007802 */ /* 0x000fe20000000f00 */
[----:B------:R-:W-:Y:S01]  /*1560*/  ULDC.64 UR4, c[0x4][0x68] ;  /* 0x01001a0000047ab9 */ /* 0x000fe20000000a00 */
[----:B------:R-:W-:Y:S01]  /*1570*/  ULDC.64 UR6, c[0x4][0x8] ;  /* 0x0100020000067ab9 */ /* 0x000fe20000000a00 */
[----:B---34-:R-:W-:Y:S01]  /*1580*/  IMAD.U32 R4, RZ, RZ, UR4 ;  /* 0x00000004ff047e24 */ /* 0x018fe2000f8e00ff */
[----:B------:R0:W1:Y:S01]  /*1590*/  LDC.64 R14, c[0x4][R0] ;  /* 0x01000000000e7b82 */ /* 0x0000620000000a00 */
[----:B------:R-:W-:Y:S01]  /*15a0*/  IMAD.U32 R5, RZ, RZ, UR5 ;  /* 0x00000005ff057e24 */ /* 0x000fe2000f8e00ff */
[----:B------:R-:W-:Y:S01]  /*15b0*/  ULDC.64 UR4, c[0x4][0x70] ;  /* 0x01001c0000047ab9 */ /* 0x000fe20000000a00 */
[----:B------:R-:W-:Y:S01]  /*15c0*/  IMAD.U32 R10, RZ, RZ, UR6 ;  /* 0x00000006ff0a7e24 */ /* 0x000fe2000f8e00ff */
[----:B------:R-:W-:Y:S01]  /*15d0*/  MOV R8, 0x1e1 ;  /* 0x000001e100087802 */ /* 0x000fe20000000f00 */
[----:B------:R-:W-:Y:S02]  /*15e0*/  IMAD.U32 R6, RZ, RZ, UR4 ;  /* 0x00000004ff067e24 */ /* 0x000fe4000f8e00ff */
[----:B------:R-:W-:-:S02]  /*15f0*/  IMAD.U32 R7, RZ, RZ, UR5 ;  /* 0x00000005ff077e24 */ /* 0x000fc4000f8e00ff */
[----:B------:R-:W-:Y:S02]  /*1600*/  IMAD.U32 R11, RZ, RZ, UR7 ;  /* 0x00000007ff0b7e24 */ /* 0x000fe4000f8e00ff */
[----:B------:R-:W-:Y:S02]  /*1610*/  IMAD.MOV.U32 R12, RZ, RZ, 0x1 ;  /* 0x00000001ff0c7424 */ /* 0x000fe400078e00ff */
[----:B0-----:R-:W-:-:S07]  /*1620*/  IMAD.MOV.U32 R13, RZ, RZ, RZ ;  /* 0x000000ffff0d7224 */ /* 0x001fce00078e00ff */
[----:B------:R-:W-:-:S07]  /*1630*/  LEPC R20, `(.L_x_17) ;  /* 0x000000001014794e */ /* 0x000fce0000000000 */
[----:B-12--5:R-:W-:Y:S05]  /*1640*/  CALL.ABS.NOINC R14 ;  /* 0x000000000e007343 */ /* 0x026fea0003c00000 */
.L_x_17:
[----:B------:R-:W-:-:S06]  /*1650*/  ULOP3.LUT UR4, UR40, 0x1, URZ, 0xfc, !UPT ;  /* 0x0000000128047892 */ /* 0x000fcc000f8efc3f */
[----:B------:R-:W-:-:S05]  /*1660*/  IMAD.U32 R0, RZ, RZ, UR4 ;  /* 0x00000004ff007e24 */ /* 0x000fca000f8e00ff */
[----:B------:R-:W-:-:S13]  /*1670*/  ISETP.NE.AND P0, PT, R0, 0x3, PT ;  /* 0x000000030000780c */ /* 0x000fda0003f05270 */
[----:B------:R-:W-:Y:S05]  /*1680*/  @!P0 BRA `(.L_x_18) ;  /* 0x0000000000048947 */ /* 0x000fea0003800000 */
[----:B------:R-:W-:Y:S01]  /*1690*/  BPT.TRAP 0x1 ;  /* 0x000000040000795c */ /* 0x000fe20000300000 */
.L_x_18:
[----:B------:R-:W0:Y:S01]  /*16a0*/  S2UR UR5, SR_CgaCtaId ;  /* 0x00000000000579c3 */ /* 0x000e220000008800 */
[----:B------:R-:W-:Y:S01]  /*16b0*/  UMOV UR4, 0x400 ;  /* 0x0000040000047882 */ /* 0x000fe20000000000 */
[----:B---34-:R-:W-:Y:S02]  /*16c0*/  IMAD.U32 R5, RZ, RZ, UR39 ;  /* 0x00000027ff057e24 */ /* 0x018fe4000f8e00ff */
[----:B--2---:R-:W-:-:S05]  /*16d0*/  IMAD.U32 R3, RZ, RZ, UR38 ;  /* 0x00000026ff037e24 */ /* 0x004fca000f8e00ff */
[----:B------:R-:W-:Y:S01]  /*16e0*/  SHF.L.U32 R3, R3, 0x1f, RZ ;  /* 0x0000001f03037819 */ /* 0x000fe200000006ff */
[----:B0-----:R-:W-:-:S06]  /*16f0*/  ULEA UR4, UR5, UR4, 0x18 ;  /* 0x0000000405047291 */ /* 0x001fcc000f8ec03f */
[----:B------:R-:W-:-:S05]  /*1700*/  IMAD.U32 R0, RZ, RZ, UR4 ;  /* 0x00000004ff007e24 */ /* 0x000fca000f8e00ff */
[----:B------:R-:W-:-:S04]  /*1710*/  LEA R4, R5, R0, 0x3 ;  /* 0x0000000005047211 */ /* 0x000fc800078e18ff */
[----:B------:R0:W1:Y:S01]  /*1720*/  SYNCS.PHASECHK.TRANS64.TRYWAIT P1, [R4+URZ], R3 ;  /* 0x00000003040075a7 */ /* 0x000062000802017f */
[----:B------:R-:W-:Y:S05]  /*1730*/  @!P0 BRA `(.L_x_19) ;  /* 0x0000000000048947 */ /* 0x000fea0003800000 */
[----:B------:R-:W-:Y:S01]  /*1740*/  BPT.TRAP 0x1 ;  /* 0x000000040000795c */ /* 0x000fe20000300000 */
.L_x_19:
[----:B-1----:R-:W-:Y:S05]  /*1750*/  @P1 BRA `(.L_x_20) ;  /* 0x0000000000081947 */ /* 0x002fea0003800000 */
[----:B------:R-:W1:Y:S02]  /*1760*/  SYNCS.PHASECHK.TRANS64.TRYWAIT P1, [R4+URZ], R3 ;  /* 0x00000003040075a7 */ /* 0x000e64000802017f */
[----:B-1----:R-:W-:Y:S05]  /*1770*/  @!P1 BRA `(.L_x_21) ;  /* 0x0000016000e49947 */ /* 0x002fea0003800000 */
.L_x_20:
[----:B------:R-:W-:-:S04]  /*1780*/  UISETP.LT.AND UP0, UPT, UR44, 0x1, UPT ;  /* 0x000000012c00788c */ /* 0x000fc8000bf01270 */
[----:B------:R-:W-:-:S06]  /*1790*/  USEL UR4, UR44, 0x1, UP0 ;  /* 0x000000012c047887 */ /* 0x000fcc0008000000 */
[----:B01----:R-:W-:Y:S01]  /*17a0*/  IMAD.U32 R4, RZ, RZ, UR4 ;  /* 0x00000004ff047e24 */ /* 0x003fe2000f8e00ff */
[----:B------:R-:W-:Y:S05]  /*17b0*/  WARPSYNC.ALL ;  /* 0x0000000000007948 */ /* 0x000fea0003800000 */
[----:B------:R-:W-:-:S04]  /*17c0*/  IADD3 R4, -R4, UR44, RZ ;  /* 0x0000002c04047c10 */ /* 0x000fc8000fffe1ff */
[----:B------:R-:W-:Y:S02]  /*17d0*/  ISETP.GE.AND P1, PT, R4, 0x1, PT ;  /* 0x000000010400780c */ /* 0x000fe40003f26270 */
[----:B------:R-:W-:Y:S01]  /*17e0*/  R2UR UR4, R0 ;  /* 0x00000000000472ca */ /* 0x000fe200000e0000 */
[----:B------:R-:W-:Y:S01]  /*17f0*/  ULOP3.LUT UR8, UR46, 0x10000, URZ, 0xfc, !UPT ;  /* 0x000100002e087892 */ /* 0x000fe2000f8efc3f */
[----:B------:R-:W-:Y:S01]  /*1800*/  WARPGROUP.ARRIVE ;  /* 0x00000000000079c5 */ /* 0x000fe20000000000 */
[----:B------:R-:W-:Y:S01]  /*1810*/  UMOV UR5, 0x80000020 ;  /* 0x8000002000057882 */ /* 0x000fe20000000000 */
[----:B------:R-:W-:Y:S01]  /*1820*/  UMOV UR7, 0x80000020 ;  /* 0x8000002000077882 */ /* 0x000fe20000000000 */
[----:B------:R-:W-:-:S08]  /*1830*/  ULEA UR10, UR39, UR8, 0xa ;  /* 0x00000008270a7291 */ /* 0x000fd0000f8e503f */
[----:B------:R-:W-:-:S04]  /*1840*/  UIADD3 UR4, UR4, 0x1c180, URZ ;  /* 0x0001c18004047890 */ /* 0x000fc8000fffe03f */
[----:B------:R-:W-:-:S04]  /*1850*/  USHF.R.U32.HI UR4, URZ, 0x4, UR4 ;  /* 0x000000043f047899 */ /* 0x000fc80008011604 */
[----:B------:R-:W-:-:S04]  /*1860*/  ULOP3.LUT UR4, UR4, 0x3fff, URZ, 0xc0, !UPT ;  /* 0x00003fff04047892 */ /* 0x000fc8000f8ec03f */
[----:B------:R-:W-:-:S03]  /*1870*/  ULOP3.LUT UR9, UR4, 0x10000, URZ, 0xfc, !UPT ;  /* 0x0001000004097892 */ /* 0x000fc6000f8efc3f */
[----:B------:R-:W-:Y:S01]  /*1880*/  UMOV UR4, UR10 ;  /* 0x0000000a00047c82 */ /* 0x000fe20008000000 */
[----:B------:R-:W-:-:S07]  /*1890*/  ULEA UR11, UR39, UR9, 0xa ;  /* 0x00000009270b7291 */ /* 0x000fce000f8e503f */
[----:B------:R-:W-:Y:S02]  /*18a0*/  UMOV UR6, UR11 ;  /* 0x0000000b00067c82 */ /* 0x000fe40008000000 */
[----:B------:R-:W-:Y:S01]  /*18b0*/  HGMMA.64x256x16.F32 R24, gdesc[UR4], RZ, !UPT, gsb0 ;  /* 0x03e00000041879f0 */ /* 0x000fe2000c0008ff */
[----:B------:R-:W-:Y:S01]  /*18c0*/  UIADD3 UR4, UR10, 0x200, URZ ;  /* 0x000002000a047890 */ /* 0x000fe2000fffe03f */
[----:B------:R-:W-:Y:S01]  /*18d0*/  UMOV UR5, 0x80000020 ;  /* 0x8000002000057882 */ /* 0x000fe20000000000 */
[----:B------:R-:W-:Y:S02]  /*18e0*/  WARPGROUP.DEPBAR.LE gsb0, 0x0 ;  /* 0x00008000000079c5 */ /* 0x000fe40000010000 */
[----:B------:R-:W-:Y:S01]  /*18f0*/  STL.64 [R1], R24 ;  /* 0x0000001801007387 */ /* 0x000fe20000100a00 */
[----:B------:R-:W-:Y:S01]  /*1900*/  IMAD.MOV.U32 R235, RZ, RZ, R51 ;  /* 0x000000ffffeb7224 */ /* 0x000fe200078e0033 */
[----:B------:R-:W-:Y:S01]  /*1910*/  MOV R230, R56 ;  /* 0x0000003800e67202 */ /* 0x000fe20000000f00 */
[----:B------:R-:W-:Y:S01]  /*1920*/  IMAD.MOV.U32 R234, RZ, RZ, R52 ;  /* 0x000000ffffea7224 */ /* 0x000fe200078e0034 */
[----:B------:R-:W-:Y:S01]  /*1930*/  STL.64 [R1+0x8], R26 ;  /* 0x0000081a01007387 */ /* 0x000fe20000100a00 */
        /* <DEDUP_REMOVED lines=47> */
[----:B------:R-:W-:Y:S01]  /*1c30*/  MOV R8, R147 ;  /* 0x0000009300087202 */ /* 0x000fe20000000f00 */
[----:B------:R-:W-:Y:S01]  /*1c40*/  IMAD.MOV.U32 R165, RZ, RZ, R81 ;  /* 0x000000ffffa57224 */ /* 0x000fe200078e0051 */
[----:B------:R0:W-:Y:S01]  /*1c50*/  STL [R1+0x68], R50 ;  /* 0x0000683201007387 */ /* 0x0001e20000100800 */
[----:B------:R-:W-:-:S02]  /*1c60*/  IMAD.MOV.U32 R166, RZ, RZ, R82 ;  /* 0x000000ffffa67224 */ /* 0x000fc400078e0052 */
[----:B------:R-:W-:Y:S01]  /*1c70*/  IMAD.MOV.U32 R167, RZ, RZ, R83 ;  /* 0x000000ffffa77224 */ /* 0x000fe200078e0053 */
[----:B------:R-:W-:Y:S01]  /*1c80*/  STL [R1+0x2b8], R152 ;  /* 0x0002b89801007387 */ /* 0x000fe20000100800 */
[----:B------:R-:W-:Y:S02]  /*1c90*/  IMAD.MOV.U32 R169, RZ, RZ, R85 ;  /* 0x000000ffffa97224 */ /* 0x000fe400078e0055 */
[----:B------:R-:W-:Y:S02]  /*1ca0*/  IMAD.MOV.U32 R170, RZ, RZ, R86 ;  /* 0x000000ffffaa7224 */ /* 0x000fe400078e0056 */
[----:B------:R-:W-:Y:S02]  /*1cb0*/  IMAD.MOV.U32 R171, RZ, RZ, R87 ;  /* 0x000000ffffab7224 */ /* 0x000fe400078e0057 */
[----:B------:R-:W-:Y:S02]  /*1cc0*/  IMAD.MOV.U32 R172, RZ, RZ, R88 ;  /* 0x000000ffffac7224 */ /* 0x000fe400078e0058 */
[----:B------:R-:W-:-:S02]  /*1cd0*/  IMAD.MOV.U32 R173, RZ, RZ, R89 ;  /* 0x000000ffffad7224 */ /* 0x000fc400078e0059 */
[----:B------:R-:W-:Y:S02]  /*1ce0*/  IMAD.MOV.U32 R174, RZ, RZ, R90 ;  /* 0x000000ffffae7224 */ /* 0x000fe400078e005a */
        /* <DEDUP_REMOVED lines=52> */
[----:B0-----:R-:W-:-:S06]  /*2030*/  WARPGROUP.ARRIVE ;  /* 0x00000000000079c5 */ /* 0x001fcc0000000000 */
[----:B------:R-:W-:Y:S03]  /*2040*/  HGMMA.64x256x16.F32 R24, gdesc[UR4], RZ, !UPT, gsb0 ;  /* 0x03e00000041879f0 */ /* 0x000fe6000c0008ff */
[----:B------:R-:W-:Y:S02]  /*2050*/  WARPGROUP.DEPBAR.LE gsb0, 0x0 ;  /* 0x00008000000079c5 */ /* 0x000fe40000010000 */
[----:B------:R-:W-:Y:S04]  /*2060*/  STL.64 [R1+0x2b0], R150 ;  /* 0x0002b09601007387 */ /* 0x000fe80000100a00 */
        /* <DEDUP_REMOVED lines=20> */
[----:B------:R0:W-:Y:S04]  /*21b0*/  STL.64 [R1+0x208], R108 ;  /* 0x0002086c01007387 */ /* 0x0001e80000100a00 */
[----:B0-----:R-:W2:Y:S04]  /*21c0*/  LDL.LU R108, [R1] ;  /* 0x00000000016c7983 */ /* 0x001ea80000300800 */
[----:B------:R-:W2:Y:S04]  /*21d0*/  LDL.LU R109, [R1+0x4] ;  /* 0x00000400016d7983 */ /* 0x000ea80000300800 */
        /* <DEDUP_REMOVED lines=24> */
[----:B------:R-:W2:Y:S01]  /*2360*/  LDL.LU R134, [R1+0x68] ;  /* 0x0000680001867983 */ /* 0x000ea20000300800 */
[----:B------:R-:W-:Y:S01]  /*2370*/  IMAD.MOV.U32 R135, RZ, RZ, R235 ;  /* 0x000000ffff877224 */ /* 0x000fe200078e00eb */
[----:B------:R-:W-:Y:S01]  /*2380*/  MOV R137, R233 ;  /* 0x000000e900897202 */ /* 0x000fe20000000f00 */
[----:B------:R-:W-:Y:S01]  /*2390*/  IMAD.MOV.U32 R136, RZ, RZ, R234 ;  /* 0x000000ffff887224 */ /* 0x000fe200078e00ea */
[----:B------:R-:W-:Y:S01]  /*23a0*/  MOV R144, R226 ;  /* 0x000000e200907202 */ /* 0x000fe20000000f00 */
[----:B------:R-:W-:Y:S01]  /*23b0*/  IMAD.MOV.U32 R138, RZ, RZ, R232 ;  /* 0x000000ffff8a7224 */ /* 0x000fe200078e00e8 */
[----:B------:R-:W-:Y:S01]  /*23c0*/  MOV R151, R219 ;  /* 0x000000db00977202 */ /* 0x000fe20000000f00 */
[----:B------:R-:W-:Y:S01]  /*23d0*/  IMAD.MOV.U32 R139, RZ, RZ, R231 ;  /* 0x000000ffff8b7224 */ /* 0x000fe200078e00e7 */
[----:B------:R-:W-:Y:S01]  /*23e0*/  UIADD3 UR4, UR10, 0x2, URZ ;  /* 0x000000020a047890 */ /* 0x000fe2000fffe03f */
[----:B------:R-:W-:Y:S01]  /*23f0*/  IMAD.MOV.U32 R140, RZ, RZ, R230 ;  /* 0x000000ffff8c7224 */ /* 0x000fe200078e00e6 */
[----:B------:R-:W-:Y:S01]  /*2400*/  MOV R230, R9 ;  /* 0x0000000900e67202 */ /* 0x000fe20000000f00 */
[----:B------:R-:W-:Y:S01]  /*2410*/  IMAD.MOV.U32 R141, RZ, RZ, R229 ;  /* 0x000000ffff8d7224 */ /* 0x000fe200078e00e5 */
[----:B------:R-:W-:Y:S01]  /*2420*/  UIADD3 UR6, UR11, 0x2, URZ ;  /* 0x000000020b067890 */ /* 0x000fe2000fffe03f */
[----:B------:R-:W-:Y:S01]  /*2430*/  IMAD.MOV.U32 R142, RZ, RZ, R228 ;  /* 0x000000ffff8e7224 */ /* 0x000fe200078e00e4 */
[----:B------:R-:W-:Y:S01]  /*2440*/  UMOV UR5, 0x80000020 ;  /* 0x8000002000057882 */ /* 0x000fe20000000000 */
[----:B------:R-:W-:Y:S01]  /*2450*/  IMAD.MOV.U32 R143, RZ, RZ, R227 ;  /* 0x000000ffff8f7224 */ /* 0x000fe200078e00e3 */
[----:B------:R-:W-:Y:S01]  /*2460*/  UMOV UR7, 0x80000020 ;  /* 0x8000002000077882 */ /* 0x000fe20000000000 */
[----:B------:R-:W-:-:S02]  /*2470*/  IMAD.MOV.U32 R145, RZ, RZ, R225 ;  /* 0x000000ffff917224 */ /* 0x000fc400078e00e1 */
[----:B------:R-:W-:Y:S02]  /*2480*/  IMAD.MOV.U32 R146, RZ, RZ, R224 ;  /* 0x000000ffff927224 */ /* 0x000fe400078e00e0 */
[----:B------:R-:W-:Y:S01]  /*2490*/  IMAD.MOV.U32 R147, RZ, RZ, R223 ;  /* 0x000000ffff937224 */ /* 0x000fe200078e00df */
[----:B------:R-:W-:Y:S01]  /*24a0*/  MOV R223, R18 ;  /* 0x0000001200df7202 */ /* 0x000fe20000000f00 */
        /* <DEDUP_REMOVED lines=19> */
[----:B------:R-:W-:-:S06]  /*25e0*/  IMAD.MOV.U32 R235, RZ, RZ, R3 ;  /* 0x000000ffffeb7224 */ /* 0x000fcc00078e0003 */
[----:B--2---:R-:W-:-:S06]  /*25f0*/  WARPGROUP.ARRIVE ;  /* 0x00000000000079c5 */ /* 0x004fcc0000000000 */
[----:B------:R-:W-:Y:S03]  /*2600*/  HGMMA.64x256x16.F32 R108, gdesc[UR4], R108, gsb0 ;  /* 0x03e00000046c79f0 */ /* 0x000fe6000800086c */
[----:B------:R-:W-:Y:S02]  /*2610*/  WARPGROUP.DEPBAR.LE gsb0, 0x0 ;  /* 0x00008000000079c5 */ /* 0x000fe40000010000 */
[----:B------:R-:W-:Y:S04]  /*2620*/  STL.64 [R1], R108 ;  /* 0x0000006c01007387 */ /* 0x000fe80000100a00 */
        /* <DEDUP_REMOVED lines=63> */
[----:B0-----:R1:W5:Y:S04]  /*2a20*/  LDL.LU R152, [R1+0x2b8] ;  /* 0x0002b80001987983 */ /* 0x0013680000300800 */
[----:B------:R-:W2:Y:S04]  /*2a30*/  LDL.LU.64 R150, [R1+0x2b0] ;  /* 0x0002b00001967983 */ /* 0x000ea80000300a00 */
        /* <DEDUP_REMOVED lines=20> */
[----:B------:R-:W2:Y:S01]  /*2b80*/  LDL.LU.64 R108, [R1+0x208] ;  /* 0x00020800016c7983 */ /* 0x000ea20000300a00 */
[----:B------:R-:W-:Y:S01]  /*2b90*/  UIADD3 UR4, UR10, 0x202, URZ ;  /* 0x000002020a047890 */ /* 0x000fe2000fffe03f */
[----:B------:R-:W-:Y:S01]  /*2ba0*/  UMOV UR5, 0x80000020 ;  /* 0x8000002000057882 */ /* 0x000fe20000000000 */
[----:B--2---:R-:W-:-:S07]  /*2bb0*/  WARPGROUP.ARRIVE ;  /* 0x00000000000079c5 */ /* 0x004fce0000000000 */
[----:B------:R-:W-:Y:S03]  /*2bc0*/  HGMMA.64x256x16.F32 R24, gdesc[UR4], R24, gsb0 ;  /* 0x03e00000041879f0 */ /* 0x000fe60008000818 */
[----:B------:R-:W-:Y:S02]  /*2bd0*/  WARPGROUP.DEPBAR.LE gsb0, 0x0 ;  /* 0x00008000000079c5 */ /* 0x000fe40000010000 */
[----:B-1----:R-:W-:Y:S05]  /*2be0*/  @!P1 BRA `(.L_x_22) ;  /* 0x0000002000949947 */ /* 0x002fea0003800000 */
[----:B------:R-:W-:Y:S02]  /*2bf0*/  UIADD3 UR4, UR39, 0x1, URZ ;  /* 0x0000000127047890 */ /* 0x000fe4000fffe03f */
[----:B------:R-:W-:Y:S02]  /*2c00*/  UMOV UR11, UR39 ;  /* 0x00000027000b7c82 */ /* 0x000fe40008000000 */
[----:B------:R-:W-:-:S04]  /*2c10*/  UISETP.NE.AND UP0, UPT, UR4, 0x7, UPT ;  /* 0x000000070400788c */ /* 0x000fc8000bf05270 */
[----:B------:R-:W-:Y:S02]  /*2c20*/  USEL UR5, URZ, 0x1, UP0 ;  /* 0x000000013f057887 */ /* 0x000fe40008000000 */
[----:B------:R-:W-:Y:S02]  /*2c30*/  USEL UR10, UR4, URZ, UP0 ;  /* 0x0000003f040a7287 */ /* 0x000fe40008000000 */
[----:B------:R-:W-:-:S06]  /*2c40*/  ULOP3.LUT UR5, UR38, UR5, URZ, 0x3c, !UPT ;  /* 0x0000000526057292 */ /* 0x000fcc000f8e3c3f */
[----:B------:R-:W-:-:S07]  /*2c50*/  IMAD.U32 R3, RZ, RZ, UR5 ;  /* 0x00000005ff037e24 */ /* 0x000fce000f8e00ff */
.L_x_29:
[----:B------:R-:W-:Y:S05]  /*2c60*/  @!P0 BRA `(.L_x_23) ;  /* 0x0000000000048947 */ /* 0x000fea0003800000 */
[----:B------:R-:W-:Y:S01]  /*2c70*/  BPT.TRAP 0x1 ;  /* 0x000000040000795c */ /* 0x000fe20000300000 */
.L_x_23:
[----:B------:R-:W0:Y:S01]  /*2c80*/  S2UR UR5, SR_CgaCtaId ;  /* 0x00000000000579c3 */ /* 0x000e220000008800 */
[----:B------:R-:W-:Y:S01]  /*2c90*/  UMOV UR4, 0x400 ;  /* 0x0000040000047882 */ /* 0x000fe20000000000 */
[----:B------:R-:W-:Y:S02]  /*2ca0*/  MOV R5, UR10 ;  /* 0x0000000a00057c02 */ /* 0x000fe40008000f00 */
[----:B------:R-:W-:Y:S01]  /*2cb0*/  SHF.L.U32 R6, R3, 0x1f, RZ ;  /* 0x0000001f03067819 */ /* 0x000fe200000006ff */
[----:B0-----:R-:W-:-:S06]  /*2cc0*/  ULEA UR4, UR5, UR4, 0x18 ;  /* 0x0000000405047291 */ /* 0x001fcc000f8ec03f */
[----:B------:R-:W-:-:S04]  /*2cd0*/  IMAD.U32 R0, RZ, RZ, UR4 ;  /* 0x00000004ff007e24 */ /* 0x000fc8000f8e00ff */
[----:B------:R-:W-:-:S04]  /*2ce0*/  IMAD R5, R5, 0x8, R0 ;  /* 0x0000000805057824 */ /* 0x000fc800078e0200 */
[----:B------:R0:W1:Y:S01]  /*2cf0*/  SYNCS.PHASECHK.TRANS64.TRYWAIT P1, [R5+URZ], R6 ;  /* 0x00000006050075a7 */ /* 0x000062000802017f */
[----:B------:R-:W-:Y:S05]  /*2d00*/  @!P0 BRA `(.L_x_24) ;  /* 0x0000000000048947 */ /* 0x000fea0003800000 */
[----:B------:R-:W-:Y:S01]  /*2d10*/  BPT.TRAP 0x1 ;  /* 0x000000040000795c */ /* 0x000fe20000300000 */
.L_x_24:
[----:B-1----:R-:W-:Y:S05]  /*2d20*/  @P1 BRA `(.L_x_25) ;  /* 0x0000000000081947 */ /* 0x002fea0003800000 */
[----:B------:R-:W1:Y:S02]  /*2d30*/  SYNCS.PHASECHK.TRANS64.TRYWAIT P1, [R5+URZ], R6 ;  /* 0x00000006050075a7 */ /* 0x000e64000802017f */
[----:B-1----:R-:W-:Y:S05]  /*2d40*/  @!P1 BRA `(.L_x_26) ;  /* 0x0000014c00849947 */ /* 0x002fea0003800000 */
.L_x_25:
        /* <DEDUP_REMOVED lines=64> */
[----:B--2---:R-:W2:Y:S04]  /*3150*/  LDL.LU.64 R24, [R1] ;  /* 0x0000000001187983 */ /* 0x004ea80000300a00 */
        /* <DEDUP_REMOVED lines=63> */
[----:B------:R-:W-:-:S02]  /*3550*/  ULEA UR12, UR10, UR8, 0xa ;  /* 0x000000080a0c7291 */ /* 0x000fc4000f8e503f */
[----:B------:R-:W-:Y:S01]  /*3560*/  ULEA UR13, UR10, UR9, 0xa ;  /* 0x000000090a0d7291 */ /* 0x000fe2000f8e503f */
[----:B------:R-:W-:Y:S01]  /*3570*/  UMOV UR5, 0x80000020 ;  /* 0x8000002000057882 */ /* 0x000fe20000000000 */
[----:B------:R-:W-:-:S03]  /*3580*/  UMOV UR7, 0x80000020 ;  /* 0x8000002000077882 */ /* 0x000fc60000000000 */
[----:B------:R-:W-:Y:S02]  /*3590*/  UMOV UR4, UR12 ;  /* 0x0000000c00047c82 */ /* 0x000fe40008000000 */
[----:B------:R-:W-:Y:S01]  /*35a0*/  UMOV UR6, UR13 ;  /* 0x0000000d00067c82 */ /* 0x000fe20008000000 */
[----:B--2---:R-:W-:-:S06]  /*35b0*/  WARPGROUP.ARRIVE ;  /* 0x00000000000079c5 */ /* 0x004fcc0000000000 */
[----:B------:R-:W-:Y:S03]  /*35c0*/  HGMMA.64x256x16.F32 R24, gdesc[UR4], R24, gsb0 ;  /* 0x03e00000041879f0 */ /* 0x000fe60008000818 */
[----:B------:R-:W-:Y:S02]  /*35d0*/  WARPGROUP.DEPBAR.LE gsb0, 0x0 ;  /* 0x00008000000079c5 */ /* 0x000fe40000010000 */
[----:B------:R-:W-:Y:S01]  /*35e0*/  STL.64 [R1], R24 ;  /* 0x0000001801007387 */ /* 0x000fe20000100a00 */
[----:B01----:R-:W-:Y:S01]  /*35f0*/  IMAD.MOV.U32 R6, RZ, RZ, R150 ;  /* 0x000000ffff067224 */ /* 0x003fe200078e0096 */
        /* <DEDUP_REMOVED lines=50> */
[----:B------:R0:W-:Y:S01]  /*3920*/  STL.64 [R1+0x68], R50 ;  /* 0x0000683201007387 */ /* 0x0001e20000100a00 */
[----:B------:R-:W-:Y:S01]  /*3930*/  IMAD.MOV.U32 R204, RZ, RZ, R120 ;  /* 0x000000ffffcc7224 */ /* 0x000fe200078e0078 */
[----:B------:R-:W-:Y:S01]  /*3940*/  MOV R231, R56 ;  /* 0x0000003800e77202 */ /* 0x000fe20000000f00 */
[----:B------:R-:W-:Y:S01]  /*3950*/  IMAD.MOV.U32 R205, RZ, RZ, R121 ;  /* 0x000000ffffcd7224 */ /* 0x000fe200078e0079 */
[----:B------:R-:W2:Y:S01]  /*3960*/  LDL.LU.64 R150, [R1+0x4b8] ;  /* 0x0004b80001967983 */ /* 0x000ea20000300a00 */
[----:B------:R-:W-:-:S02]  /*3970*/  IMAD.MOV.U32 R202, RZ, RZ, R118 ;  /* 0x000000ffffca7224 */ /* 0x000fc400078e0076 */
[----:B------:R-:W-:Y:S01]  /*3980*/  IMAD.MOV.U32 R200, RZ, RZ, R116 ;  /* 0x000000ffffc87224 */ /* 0x000fe200078e0074 */
[----:B------:R-:W2:Y:S01]  /*3990*/  LDL.LU.64 R148, [R1+0x4b0] ;  /* 0x0004b00001947983 */ /* 0x000ea20000300a00 */
[----:B------:R-:W-:Y:S02]  /*39a0*/  IMAD.MOV.U32 R201, RZ, RZ, R117 ;  /* 0x000000ffffc97224 */ /* 0x000fe400078e0075 */
[----:B------:R-:W-:Y:S01]  /*39b0*/  IMAD.MOV.U32 R198, RZ, RZ, R114 ;  /* 0x000000ffffc67224 */ /* 0x000fe200078e0072 */
[----:B------:R-:W2:Y:S01]  /*39c0*/  LDL.LU.64 R146, [R1+0x4a8] ;  /* 0x0004a80001927983 */ /* 0x000ea20000300a00 */
[----:B------:R-:W-:Y:S02]  /*39d0*/  IMAD.MOV.U32 R199, RZ, RZ, R115 ;  /* 0x000000ffffc77224 */ /* 0x000fe400078e0073 */
        /* <DEDUP_REMOVED lines=100> */
[----:B0-----:R-:W2:Y:S04]  /*4020*/  LDL.LU.64 R50, [R1+0x328] ;  /* 0x0003280001327983 */ /* 0x001ea80000300a00 */
        /* <DEDUP_REMOVED lines=14> */
[----:B------:R-:W-:-:S02]  /*4110*/  UMOV UR5, 0x80000020 ;  /* 0x8000002000057882 */ /* 0x000fc40000000000 */
[----:B-----5:R-:W-:Y:S01]  /*4120*/  STL [R1+0x2b8], R152 ;  /* 0x0002b89801007387 */ /* 0x020fe20000100800 */
[----:B--2---:R-:W-:-:S06]  /*4130*/  WARPGROUP.ARRIVE ;  /* 0x00000000000079c5 */ /* 0x004fcc0000000000 */
[----:B------:R-:W-:Y:S03]  /*4140*/  HGMMA.64x256x16.F32 R24, gdesc[UR4], R24, gsb0 ;  /* 0x03e00000041879f0 */ /* 0x000fe60008000818 */
        /* <DEDUP_REMOVED lines=58> */
[----:B------:R-:W-:Y:S01]  /*44f0*/  MOV R234, R6 ;  /* 0x0000000600ea7202 */ /* 0x000fe20000000f00 */
        /* <DEDUP_REMOVED lines=8> */
[----:B------:R-:W-:Y:S01]  /*4580*/  IMAD.MOV.U32 R149, RZ, RZ, R222 ;  /* 0x000000ffff957224 */ /* 0x000fe200078e00de */
[----:B------:R-:W-:Y:S01]  /*4590*/  MOV R222, R20 ;  /* 0x0000001400de7202 */ /* 0x000fe20000000f00 */
        /* <DEDUP_REMOVED lines=15> */
[----:B------:R-:W-:Y:S01]  /*4690*/  IMAD.MOV.U32 R235, RZ, RZ, R5 ;  /* 0x000000ffffeb7224 */ /* 0x000fe200078e0005 */
[----:B------:R-:W-:Y:S02]  /*46a0*/  UIADD3 UR4, UR12, 0x2, URZ ;  /* 0x000000020c047890 */ /* 0x000fe4000fffe03f */
[----:B------:R-:W-:Y:S01]  /*46b0*/  UIADD3 UR6, UR13, 0x2, URZ ;  /* 0x000000020d067890 */ /* 0x000fe2000fffe03f */
[----:B------:R-:W-:Y:S01]  /*46c0*/  UMOV UR5, 0x80000020 ;  /* 0x8000002000057882 */ /* 0x000fe20000000000 */
[----:B------:R-:W-:Y:S01]  /*46d0*/  UMOV UR7, 0x80000020 ;  /* 0x8000002000077882 */ /* 0x000fe20000000000 */
        /* <DEDUP_REMOVED lines=96> */
[----:B------:R-:W-:Y:S01]  /*4ce0*/  BPT.TRAP 0x1 ;  /* 0x000000040000795c */ /* 0x000fe20000300000 */
.L_x_27:
[----:B------:R-:W-:Y:S01]  /*4cf0*/  ISETP.NE.AND P1, PT, R17, RZ, PT ;  /* 0x000000ff1100720c */ /* 0x000fe20003f25270 */
[----:B------:R-:W-:Y:S01]  /*4d00*/  IMAD.U32 R5, RZ, RZ, UR11 ;  /* 0x0000000bff057e24 */ /* 0x000fe2000f8e00ff */
[----:B------:R-:W-:-:S11]  /*4d10*/  UISETP.GT.U32.AND UP0, UPT, UR40, 0x1, UPT ;  /* 0x000000012800788c */ /* 0x000fd6000bf04070 */
[----:B------:R-:W-:-:S04]  /*4d20*/  @P1 IMAD R5, R5, 0x8, R0 ;  /* 0x0000000805051824 */ /* 0x000fc800078e0200 */
[----:B------:R-:W-:-:S05]  /*4d30*/  @P1 VIADD R5, R5, 0x38 ;  /* 0x0000003805051836 */ /* 0x000fca0000000000 */
[----:B-----5:R-:W-:-:S04]  /*4d40*/  @P1 PRMT R5, R152, 0x654, R5 ;  /* 0x0000065498051816 */ /* 0x020fc80000000005 */
[----:B------:R0:W-:Y:S01]  /*4d50*/  @P1 SYNCS.ARRIVE.TRANS64.RED.A1T0 RZ, [R5+URZ], RZ ;  /* 0x000000ff05ff19a7 */ /* 0x0001e2000810043f */
[----:B------:R-:W-:-:S13]  /*4d60*/  PLOP3.LUT P1, PT, PT, PT, UP0, 0x80, 0x0 ;  /* 0x000000000000781c */ /* 0x000fda0003f2f008 */
[----:B0-----:R-:W-:Y:S05]  /*4d70*/  @P1 BRA `(.L_x_28) ;  /* 0x0000000000041947 */ /* 0x001fea0003800000 */
[----:B------:R-:W-:Y:S01]  /*4d80*/  BPT.TRAP 0x1 ;  /* 0x000000040000795c */ /* 0x000fe20000300000 */
.L_x_28:
[----:B------:R-:W-:Y:S01]  /*4d90*/  UIADD3 UR10, UR10, 0x1, URZ ;  /* 0x000000010a0a7890 */ /* 0x000fe2000fffe03f */
[C---:B------:R-:W-:Y:S01]  /*4da0*/  ISETP.GT.AND P1, PT, R4.reuse, 0x1, PT ;  /* 0x000000010400780c */ /* 0x040fe20003f24270 */
[----:B------:R-:W-:Y:S01]  /*4db0*/  UIADD3 UR11, UR11, 0x1, URZ ;  /* 0x000000010b0b7890 */ /* 0x000fe2000fffe03f */
[----:B------:R-:W-:Y:S01]  /*4dc0*/  VIADD R4, R4, 0xffffffff ;  /* 0xffffffff04047836 */ /* 0x000fe20000000000 */
[----:B------:R-:W-:Y:S02]  /*4dd0*/  UISETP.NE.AND UP0, UPT, UR10, 0x7, UPT ;  /* 0x000000070a00788c */ /* 0x000fe4000bf05270 */
[----:B------:R-:W-:Y:S02]  /*4de0*/  UISETP.NE.AND UP1, UPT, UR11, 0x7, UPT ;  /* 0x000000070b00788c */ /* 0x000fe4000bf25270 */
[----:B------:R-:W-:Y:S02]  /*4df0*/  USEL UR4, URZ, 0x1, UP0 ;  /* 0x000000013f047887 */ /* 0x000fe40008000000 */
[----:B------:R-:W-:-:S02]  /*4e00*/  USEL UR10, UR10, URZ, UP0 ;  /* 0x0000003f0a0a7287 */ /* 0x000fc40008000000 */
[----:B------:R-:W-:Y:S02]  /*4e10*/  USEL UR11, UR11, URZ, UP1 ;  /* 0x0000003f0b0b7287 */ /* 0x000fe40008800000 */
[----:B------:R-:W-:Y:S01]  /*4e20*/  LOP3.LUT R3, R3, UR4, RZ, 0x3c, !PT ;  /* 0x0000000403037c12 */ /* 0x000fe2000f8e3cff */
[----:B------:R-:W-:Y:S09]  /*4e30*/  @P1 BRA `(.L_x_29) ;  /* 0xffffffdc00881947 */ /* 0x000ff2000383ffff */
.L_x_22:
[----:B------:R-:W0:Y:S02]  /*4e40*/  LDC R3, c[0x0][0x28c] ;  /* 0x0000a300ff037b82 */ /* 0x000e240000000800 */
[----:B0-----:R-:W-:-:S13]  /*4e50*/  ISETP.GE.AND P1, PT, R3, 0x1, PT ;  /* 0x000000010300780c */ /* 0x001fda0003f26270 */
[----:B------:R-:W-:Y:S05]  /*4e60*/  @!P1 BRA `(.L_x_30) ;  /* 0x00000000005c9947 */ /* 0x000fea0003800000 */
[----:B------:R-:W-:Y:S05]  /*4e70*/  @!P0 BRA `(.L_x_31) ;  /* 0x0000000000048947 */ /* 0x000fea0003800000 */
[----:B------:R-:W-:Y:S01]  /*4e80*/  BPT.TRAP 0x1 ;  /* 0x000000040000795c */ /* 0x000fe20000300000 */
.L_x_31:
[----:B------:R-:W-:Y:S01]  /*4e90*/  ISETP.NE.AND P0, PT, R17, RZ, PT ;  /* 0x000000ff1100720c */ /* 0x000fe20003f05270 */
[----:B------:R-:W-:-:S12]  /*4ea0*/  BSSY B0, `(.L_x_32) ;  /* 0x000000f000007945 */ /* 0x000fd80003800000 */
[----:B------:R-:W-:Y:S05]  /*4eb0*/  @!P0 BRA `(.L_x_33) ;  /* 0x0000000000348947 */ /* 0x000fea0003800000 */
[----:B------:R-:W-:-:S04]  /*4ec0*/  UISETP.LT.AND UP0, UPT, UR44, 0x1, UPT ;  /* 0x000000012c00788c */ /* 0x000fc8000bf01270 */
[----:B------:R-:W-:-:S04]  /*4ed0*/  USEL UR6, UR44, 0x1, UP0 ;  /* 0x000000012c067887 */ /* 0x000fc80008000000 */
[----:B------:R-:W-:-:S04]  /*4ee0*/  UIADD3 UR6, UR39, UR44, -UR6 ;  /* 0x0000002c27067290 */ /* 0x000fc8000fffe806 */
[----:B------:R-:W-:-:S04]  /*4ef0*/  UIMAD.WIDE.U32 UR4, UR6, 0x24924925, URZ ;  /* 0x24924925060478a5 */ /* 0x000fc8000f8e003f */
[----:B------:R-:W-:-:S04]  /*4f00*/  UIADD3 UR4, UR6, -UR5, URZ ;  /* 0x8000000506047290 */ /* 0x000fc8000fffe03f */
[----:B------:R-:W-:-:S04]  /*4f10*/  ULEA.HI UR4, UR4, UR5, URZ, 0x1f ;  /* 0x0000000504047291 */ /* 0x000fc8000f8ff83f */
[----:B------:R-:W-:-:S04]  /*4f20*/  USHF.R.U32.HI UR4, URZ, 0x2, UR4 ;  /* 0x000000023f047899 */ /* 0x000fc80008011604 */
[----:B------:R-:W-:-:S06]  /*4f30*/  UIMAD UR4, UR4, -0x7, UR6 ;  /* 0xfffffff9040478a4 */ /* 0x000fcc000f8e0206 */
[----:B------:R-:W-:-:S05]  /*4f40*/  MOV R3, UR4 ;  /* 0x0000000400037c02 */ /* 0x000fca0008000f00 */
[----:B------:R-:W-:-:S04]  /*4f50*/  IMAD R0, R3, 0x8, R0 ;  /* 0x0000000803007824 */ /* 0x000fc800078e0200 */
[----:B------:R-:W-:-:S05]  /*4f60*/  VIADD R0, R0, 0x38 ;  /* 0x0000003800007836 */ /* 0x000fca0000000000 */
[----:B-----5:R-:W-:-:S04]  /*4f70*/  PRMT R0, R152, 0x654, R0 ;  /* 0x0000065498007816 */ /* 0x020fc80000000000 */
[----:B------:R0:W-:Y:S03]  /*4f80*/  SYNCS.ARRIVE.TRANS64.RED.A1T0 RZ, [R0+URZ], RZ ;  /* 0x000000ff00ff79a7 */ /* 0x0001e6000810043f */
.L_x_33:
[----:B------:R-:W-:Y:S05]  /*4f90*/  BSYNC B0 ;  /* 0x0000000000007941 */ /* 0x000fea0003800000 */
.L_x_32:
[----:B------:R-:W-:-:S06]  /*4fa0*/  UISETP.GT.U32.AND UP0, UPT, UR40, 0x1, UPT ;  /* 0x000000012800788c */ /* 0x000fcc000bf04070 */
[----:B------:R-:W-:-:S13]  /*4fb0*/  PLOP3.LUT P0, PT, PT, PT, UP0, 0x80, 0x0 ;  /* 0x000000000000781c */ /* 0x000fda0003f0f008 */
[----:B------:R-:W-:Y:S05]  /*4fc0*/  @P0 BRA `(.L_x_30) ;  /* 0x0000000000040947 */ /* 0x000fea0003800000 */
[----:B------:R-:W-:Y:S01]  /*4fd0*/  BPT.TRAP 0x1 ;  /* 0x000000040000795c */ /* 0x000fe20000300000 */
.L_x_30:
[----:B------:R-:W1:Y:S01]  /*4fe0*/  S2R R8, SR_TID.X ;  /* 0x0000000000087919 */ /* 0x000e620000002100 */
[----:B------:R-:W-:Y:S01]  /*4ff0*/  IMAD.MOV.U32 R19, RZ, RZ, 0x6540 ;  /* 0x00006540ff137424 */ /* 0x000fe200078e00ff */
[----:B------:R-:W-:Y:S02]  /*5000*/  UIMAD.WIDE UR6, UR41, 0x100, URZ ;  /* 0x00000100290678a5 */ /* 0x000fe4000f8e023f */
[----:B------:R-:W-:Y:S01]  /*5010*/  USHF.R.S32.HI UR10, URZ, 0x1f, UR43 ;  /* 0x0000001f3f0a7899 */ /* 0x000fe2000801142b */
[----:B------:R-:W-:Y:S01]  /*5020*/  ULDC.64 UR8, c[0x0][0x5d0] ;  /* 0x0001740000087ab9 */ /* 0x000fe20000000a00 */
[----:B------:R-:W-:Y:S02]  /*5030*/  USHF.L.U32 UR41, UR41, 0x8, URZ ;  /* 0x0000000829297899 */ /* 0x000fe4000800063f */
[----:B------:R-:W-:Y:S02]  /*5040*/  UIMAD UR4, UR10, UR8, URZ ;  /* 0x000000080a0472a4 */ /* 0x000fe4000f8e023f */
[----:B------:R-:W-:-:S02]  /*5050*/  UIADD3 UR39, UR44, UR39, URZ ;  /* 0x000000272c277290 */ /* 0x000fc4000fffe03f */
[----:B------:R-:W-:Y:S02]  /*5060*/  UIMAD UR4, UR43, UR9, UR4 ;  /* 0x000000092b0472a4 */ /* 0x000fe4000f8e0204 */
[----:B------:R-:W-:Y:S01]  /*5070*/  UISETP.GT.U32.AND UP0, UPT, UR39, 0x6, UPT ;  /* 0x000000062700788c */ /* 0x000fe2000bf04070 */
[----:B------:R-:W-:Y:S01]  /*5080*/  ULDC UR9, c[0x0][0x284] ;  /* 0x0000a10000097ab9 */ /* 0x000fe20000000800 */
[----:B------:R-:W-:Y:S01]  /*5090*/  UISETP.GE.U32.AND UP1, UPT, UR44, 0x7, UPT ;  /* 0x000000072c00788c */ /* 0x000fe2000bf26070 */
[----:B------:R-:W-:Y:S01]  /*50a0*/  IMAD.U32 R153, RZ, RZ, UR9 ;  /* 0x00000009ff997e24 */ /* 0x000fe2000f8e00ff */
[----:B------:R-:W-:Y:S01]  /*50b0*/  UISETP.LT.U32.AND UP0, UPT, UR44, 0x7, UP0 ;  /* 0x000000072c00788c */ /* 0x000fe20008701070 */
[--C-:B-1----:R-:W-:Y:S01]  /*50c0*/  SHF.R.U32.HI R4, RZ, 0x7, R8.reuse ;  /* 0x00000007ff047819 */ /* 0x102fe20000011608 */
[----:B------:R-:W-:Y:S01]  /*50d0*/  IMAD.SHL.U32 R18, R8, 0x2, RZ ;  /* 0x0000000208127824 */ /* 0x000fe200078e00ff */
[----:B------:R-:W-:Y:S02]  /*50e0*/  SHF.R.U32.HI R5, RZ, 0x2, R8 ;  /* 0x00000002ff057819 */ /* 0x000fe40000011608 */
[----:B------:R-:W-:-:S02]  /*50f0*/  LOP3.LUT R4, R4, 0x1, RZ, 0xc0, !PT ;  /* 0x0000000104047812 */ /* 0x000fc400078ec0ff */
[----:B------:R-:W-:Y:S02]  /*5100*/  LOP3.LUT R6, R8, 0x60, RZ, 0xc0, !PT ;  /* 0x0000006008067812 */ /* 0x000fe400078ec0ff */
[----:B------:R-:W-:Y:S01]  /*5110*/  LOP3.LUT R5, R5, 0x7, RZ, 0xc0, !PT ;  /* 0x0000000705057812 */ /* 0x000fe200078ec0ff */
[----:B------:R-:W-:Y:S01]  /*5120*/  IMAD.SHL.U32 R3, R4, 0x40, RZ ;  /* 0x0000004004037824 */ /* 0x000fe200078e00ff */
[----:B------:R-:W-:Y:S02]  /*5130*/  LOP3.LUT R18, R18, 0x6, RZ, 0xc0, !PT ;  /* 0x0000000612127812 */ /* 0x000fe400078ec0ff */
[----:B------:R-:W-:Y:S02]  /*5140*/  SHF.R.U32.HI R6, RZ, 0x1, R6 ;  /* 0x00000001ff067819 */ /* 0x000fe40000011606 */
[--C-:B------:R-:W-:Y:S02]  /*5150*/  LOP3.LUT R3, R3, 0x40, R5.reuse, 0xe2, !PT ;  /* 0x0000004003037812 */ /* 0x100fe400078ee205 */
[----:B------:R-:W-:Y:S01]  /*5160*/  PRMT R18, R18, R19, UR42 ;  /* 0x0000002a12127e16 */ /* 0x000fe20008000013 */
[----:B------:R-:W-:Y:S01]  /*5170*/  USHF.L.U32 UR42, UR42, 0x8, URZ ;  /* 0x000000082a2a7899 */ /* 0x000fe2000800063f */
[----:B0-----:R-:W-:Y:S01]  /*5180*/  IADD3 R0, RZ, -R6, -R5 ;  /* 0x80000006ff007210 */ /* 0x001fe20007ffe805 */
[----:B------:R-:W-:Y:S01]  /*5190*/  IMAD.MOV.U32 R5, RZ, RZ, -0x2 ;  /* 0xfffffffeff057424 */ /* 0x000fe200078e00ff */
[----:B------:R-:W-:-:S02]  /*51a0*/  LOP3.LUT R3, R3, UR6, R6, 0xfe, !PT ;  /* 0x0000000603037c12 */ /* 0x000fc4000f8efe06 */
[----:B------:R-:W-:Y:S01]  /*51b0*/  SHF.R.S32.HI R19, RZ, 0x1f, R18 ;  /* 0x0000001fff137819 */ /* 0x000fe20000011412 */
[----:B------:R-:W-:Y:S01]  /*51c0*/  IMAD R0, R4, -0x40, R0 ;  /* 0xffffffc004007824 */ /* 0x000fe200078e0200 */
[----:B------:R-:W-:Y:S01]  /*51d0*/  MOV R6, UR8 ;  /* 0x0000000800067c02 */ /* 0x000fe20008000f00 */
[----:B------:R-:W-:Y:S02]  /*51e0*/  ULDC UR8, c[0x0][0x288] ;  /* 0x0000a20000087ab9 */ /* 0x000fe40000000800 */
[----:B------:R-:W-:Y:S01]  /*51f0*/  UISETP.GE.AND UP2, UPT, UR42, UR8, UPT ;  /* 0x000000082a00728c */ /* 0x000fe2000bf46270 */
[----:B------:R-:W-:Y:S01]  /*5200*/  IADD3 R153, R153, -UR41, R0 ;  /* 0x8000002999997c10 */ /* 0x000fe2000fffe000 */
[----:B------:R-:W-:Y:S01]  /*5210*/  IMAD.WIDE.U32 R6, R6, UR43, R18 ;  /* 0x0000002b06067c25 */ /* 0x000fe2000f8e0012 */
[----:B------:R-:W-:Y:S01]  /*5220*/  LOP3.LUT R0, R8, 0x3, RZ, 0xc0, !PT ;  /* 0x0000000308007812 */ /* 0x000fe200078ec0ff */
[----:B------:R-:W-:Y:S02]  /*5230*/  UISETP.GE.OR UP2, UPT, UR41, UR9, UP2 ;  /* 0x000000092900728c */ /* 0x000fe40009746670 */
[----:B------:R-:W-:Y:S01]  /*5240*/  VIADD R7, R7, UR4 ;  /* 0x0000000407077c36 */ /* 0x000fe20008000000 */
[----:B------:R-:W-:Y:S01]  /*5250*/  UIMAD.WIDE.U32 UR4, UR39, 0x24924925, URZ ;  /* 0x24924925270478a5 */ /* 0x000fe2000f8e003f */
[----:B------:R-:W-:Y:S01]  /*5260*/  IMAD R0, R0, R5, UR8 ;  /* 0x0000000800007e24 */ /* 0x000fe2000f8e0205 */
[----:B------:R-:W-:Y:S01]  /*5270*/  USEL UR8, URZ, 0x1, !UP0 ;  /* 0x000000013f087887 */ /* 0x000fe2000c000000 */
[----:B------:R-:W-:Y:S01]  /*5280*/  PLOP3.LUT P0, PT, PT, PT, UP2, 0x80, 0x0 ;  /* 0x000000000000781c */ /* 0x000fe20003f0f028 */
[----:B------:R-:W-:Y:S01]  /*5290*/  UIADD3 UR4, UR39, -UR5, URZ ;  /* 0x8000000527047290 */ /* 0x000fe2000fffe03f */
[----:B------:R-:W-:Y:S01]  /*52a0*/  VIADD R0, R0, -UR42 ;  /* 0x8000002a00007c36 */ /* 0x000fe20008000000 */
[----:B------:R-:W-:-:S02]  /*52b0*/  ULOP3.LUT UR38, UR38, UR8, URZ, 0x3c, !UPT ;  /* 0x0000000826267292 */ /* 0x000fc4000f8e3c3f */
[----:B------:R-:W-:Y:S01]  /*52c0*/  ULEA.HI UR4, UR4, UR5, URZ, 0x1f ;  /* 0x0000000504047291 */ /* 0x000fe2000f8ff83f */
[----:B------:R-:W-:-:S03]  /*52d0*/  UMOV UR41, 0xffffffff ;  /* 0xffffffff00297882 */ /* 0x000fc60000000000 */
[----:B------:R-:W-:-:S04]  /*52e0*/  USHF.R.U32.HI UR4, URZ, 0x2, UR4 ;  /* 0x000000023f047899 */ /* 0x000fc80008011604 */
[----:B------:R-:W-:Y:S02]  /*52f0*/  @UP1 ULOP3.LUT UR38, UR38, 0x1, UR4, 0x78, !UPT ;  /* 0x0000000126261892 */ /* 0x000fe4000f8e7804 */
[----:B------:R-:W-:Y:S01]  /*5300*/  UIMAD UR39, UR4, -0x7, UR39 ;  /* 0xfffffff9042778a4 */ /* 0x000fe2000f8e0227 */
[----:B------:R-:W-:Y:S11]  /*5310*/  @P0 BRA `(.L_x_34) ;  /* 0x0000010400d80947 */ /* 0x000ff60003800000 */
[----:B-----5:R-:W-:Y:S01]  /*5320*/  FSETP.NEU.AND P0, PT, R16, RZ, PT ;  /* 0x000000ff1000720b */ /* 0x020fe20003f0d000 */
[----:B------:R-:W-:Y:S01]  /*5330*/  ULDC.64 UR8, c[0x0][0x5c8] ;  /* 0x0001720000087ab9 */ /* 0x000fe20000000a00 */
[----:B------:R-:W-:Y:S01]  /*5340*/  ISETP.GT.AND P3, PT, R153, RZ, PT ;  /* 0x000000ff9900720c */ /* 0x000fe20003f64270 */
[----:B------:R-:W-:Y:S01]  /*5350*/  UIMAD UR4, UR7, UR8, URZ ;  /* 0x00000008070472a4 */ /* 0x000fe2000f8e023f */
[----:B------:R-:W-:Y:S01]  /*5360*/  IMAD.U32 R10, RZ, RZ, UR9 ;  /* 0x00000009ff0a7e24 */ /* 0x000fe2000f8e00ff */
[----:B------:R-:W-:Y:S01]  /*5370*/  BSSY B0, `(.L_x_34) ;  /* 0x0001070000007945 */ /* 0x000fe20003800000 */
[----:B------:R-:W-:Y:S01]  /*5380*/  IMAD.WIDE.U32 R6, R3, UR8, R6 ;  /* 0x0000000803067c25 */ /* 0x000fe2000f8e0006 */
[----:B------:R-:W-:-:S03]  /*5390*/  ISETP.GT.AND P1, PT, R0, RZ, P3 ;  /* 0x000000ff0000720c */ /* 0x000fc60001f24270 */
[----:B------:R-:W-:-:S05]  /*53a0*/  IMAD R10, R3, R10, UR4 ;  /* 0x00000004030a7e24 */ /* 0x000fca000f8e020a */
[----:B------:R-:W-:Y:S01]  /*53b0*/  IADD3 R10, R7, R10, RZ ;  /* 0x0000000a070a7210 */ /* 0x000fe20007ffe0ff */
[----:B------:R-:W-:Y:S06]  /*53c0*/  @!P0 BRA `(.L_x_35) ;  /* 0x000000b800108947 */ /* 0x000fec0003800000 */
[----:B------:R-:W0:Y:S01]  /*53d0*/  LDC.64 R22, c[0x0][0x5b8] ;  /* 0x00016e00ff167b82 */ /* 0x000e220000000a00 */
[----:B------:R-:W2:Y:S01]  /*53e0*/  LDL.LU R11, [R1] ;  /* 0x00000000010b7983 */ /* 0x000ea20000300800 */
[----:B------:R-:W-:-:S06]  /*53f0*/  ULDC.64 UR4, c[0x0][0x5c0] ;  /* 0x0001700000047ab9 */ /* 0x000fcc0000000a00 */
[----:B------:R-:W1:Y:S08]  /*5400*/  LDC.64 R14, c[0x0][0x5b0] ;  /* 0x00016c00ff0e7b82 */ /* 0x000e700000000a00 */
[----:B------:R-:W3:Y:S01]  /*5410*/  LDC.64 R12, c[0x0][0x5a8] ;  /* 0x00016a00ff0c7b82 */ /* 0x000ee20000000a00 */
[C---:B0-----:R-:W-:Y:S02]  /*5420*/  IMAD R159, R22.reuse, UR10, RZ ;  /* 0x0000000a169f7c24 */ /* 0x041fe4000f8e02ff */
[----:B------:R-:W-:-:S04]  /*5430*/  IMAD.WIDE.U32 R154, R22, UR43, R18 ;  /* 0x0000002b169a7c25 */ /* 0x000fc8000f8e0012 */
[----:B------:R-:W-:Y:S02]  /*5440*/  IMAD R159, R23, UR43, R159 ;  /* 0x0000002b179f7c24 */ /* 0x000fe4000f8e029f */
[----:B-1----:R-:W-:Y:S02]  /*5450*/  IMAD R158, R14, UR7, RZ ;  /* 0x000000070e9e7c24 */ /* 0x002fe4000f8e02ff */
[----:B------:R-:W-:Y:S02]  /*5460*/  IMAD.IADD R21, R155, 0x1, R159 ;  /* 0x000000019b157824 */ /* 0x000fe400078e029f */
[----:B------:R-:W-:Y:S02]  /*5470*/  IMAD.MOV.U32 R20, RZ, RZ, R154 ;  /* 0x000000ffff147224 */ /* 0x000fe400078e009a */
[C---:B------:R-:W-:Y:S02]  /*5480*/  IMAD R158, R3.reuse, R15, R158 ;  /* 0x0000000f039e7224 */ /* 0x040fe400078e029e */
[----:B------:R-:W-:-:S04]  /*5490*/  IMAD.WIDE.U32 R4, R3, R14, R20 ;  /* 0x0000000e03047225 */ /* 0x000fc800078e0014 */
[----:B------:R-:W-:Y:S01]  /*54a0*/  IMAD.IADD R5, R5, 0x1, R158 ;  /* 0x0000000105057824 */ /* 0x000fe200078e029e */
[----:B---3--:R-:W-:-:S04]  /*54b0*/  LEA R8, P0, R4, R12, 0x1 ;  /* 0x0000000c04087211 */ /* 0x008fc800078008ff */
[----:B------:R-:W-:-:S05]  /*54c0*/  LEA.HI.X R9, R4, R13, R5, 0x1, P0 ;  /* 0x0000000d04097211 */ /* 0x000fca00000f0c05 */
[----:B------:R-:W3:Y:S01]  /*54d0*/  @P1 LDG.E.LTC128B.U16 R23, desc[UR36][R8.64] ;  /* 0x0000002408171981 */ /* 0x000ee2000c1e1520 */
[----:B------:R-:W-:Y:S01]  /*54e0*/  BSSY B1, `(.L_x_36) ;  /* 0x0000011000017945 */ /* 0x000fe20003800000 */
[----:B---3--:R-:W-:-:S05]  /*54f0*/  HADD2.F32 R4, -RZ, R23.H0_H0 ;  /* 0x20000017ff047230 */ /* 0x008fca0000004100 */
[----:B------:R-:W-:-:S04]  /*5500*/  FMUL R4, R4, R16 ;  /* 0x0000001004047220 */ /* 0x000fc80000400000 */
[----:B--2---:R-:W-:Y:S01]  /*5510*/  FFMA R7, R11, R2, R4 ;  /* 0x000000020b077223 */ /* 0x004fe20000000004 */
[----:B------:R-:W-:-:S04]  /*5520*/  LEA R4, P0, R6, UR4, 0x1 ;  /* 0x0000000406047c11 */ /* 0x000fc8000f8008ff */
[----:B------:R-:W-:Y:S02]  /*5530*/  LEA.HI.X R5, R6, UR5, R10, 0x1, P0 ;  /* 0x0000000506057c11 */ /* 0x000fe400080f0c0a */
[----:B------:R-:W-:-:S05]  /*5540*/  F2FP.F16.F32.PACK_AB R6, RZ, R7 ;  /* 0x00000007ff06723e */ /* 0x000fca00000000ff */
[----:B------:R0:W-:Y:S02]  /*5550*/  @P1 STG.E.U16 desc[UR36][R4.64], R6 ;  /* 0x0000000604001986 */ /* 0x0001e4000c101524 */
[----:B0-----:R-:W-:-:S04]  /*5560*/  IMAD.WIDE.U32 R6, R3, R14, R18 ;  /* 0x0000000e03067225 */ /* 0x001fc800078e0012 */
[----:B------:R-:W-:Y:S02]  /*5570*/  IMAD.IADD R7, R158, 0x1, R7 ;  /* 0x000000019e077824 */ /* 0x000fe400078e0207 */
[----:B------:R-:W-:-:S04]  /*5580*/  IMAD.WIDE.U32 R6, R22, UR43, R6 ;  /* 0x0000002b16067c25 */ /* 0x000fc8000f8e0006 */
[----:B------:R-:W-:Y:S01]  /*5590*/  IMAD.IADD R7, R159, 0x1, R7 ;  /* 0x000000019f077824 */ /* 0x000fe200078e0207 */
[----:B------:R-:W-:-:S04]  /*55a0*/  LEA R10, P0, R6, R12, 0x1 ;  /* 0x0000000c060a7211 */ /* 0x000fc800078008ff */
[----:B------:R-:W-:Y:S02]  /*55b0*/  LEA.HI.X R11, R6, R13, R7, 0x1, P0 ;  /* 0x0000000d060b7211 */ /* 0x000fe400000f0c07 */
[----:B------:R-:W-:-:S13]  /*55c0*/  ISETP.GT.AND P0, PT, R0, 0x1, P3 ;  /* 0x000000010000780c */ /* 0x000fda0001f04270 */
[----:B------:R-:W-:Y:S05]  /*55d0*/  @!P0 BRA `(.L_x_37) ;  /* 0x0000000000048947 */ /* 0x000fea0003800000 */
[----:B------:R0:W5:Y:S02]  /*55e0*/  LDG.E.LTC128B.U16 R23, desc[UR36][R10.64+0x2] ;  /* 0x000002240a177981 */ /* 0x000164000c1e1520 */
.L_x_37:
[----:B------:R-:W-:Y:S05]  /*55f0*/  BSYNC B1 ;  /* 0x0000000000017941 */ /* 0x000fea0003800000 */
.L_x_36:
[----:B------:R-:W2:Y:S01]  /*5600*/  LDL.LU R7, [R1+0x4] ;  /* 0x0000040001077983 */ /* 0x000ea20000300800 */
[----:B-----5:R-:W-:Y:S01]  /*5610*/  HADD2.F32 R6, -RZ, R23.H0_H0 ;  /* 0x20000017ff067230 */ /* 0x020fe20000004100 */
[C---:B------:R-:W-:Y:S02]  /*5620*/  SHF.L.U64.HI R157, R14.reuse, 0x3, R15 ;  /* 0x000000030e9d7819 */ /* 0x040fe4000001020f */
[----:B------:R-:W-:Y:S01]  /*5630*/  SHF.L.U32 R156, R14, 0x3, RZ ;  /* 0x000000030e9c7819 */ /* 0x000fe200000006ff */
[----:B------:R-:W3:Y:S01]  /*5640*/  LDL.LU R160, [R1+0x8] ;  /* 0x0000080001a07983 */ /* 0x000ee20000300800 */
[----:B------:R-:W-:-:S04]  /*5650*/  FMUL R6, R6, R16 ;  /* 0x0000001006067220 */ /* 0x000fc80000400000 */
[----:B--2---:R-:W-:-:S05]  /*5660*/  FFMA R6, R7, R2, R6 ;  /* 0x0000000207067223 */ /* 0x004fca0000000006 */
[----:B------:R-:W-:-:S05]  /*5670*/  F2FP.F16.F32.PACK_AB R6, RZ, R6 ;  /* 0x00000006ff06723e */ /* 0x000fca00000000ff */
[----:B------:R1:W-:Y:S01]  /*5680*/  @P0 STG.E.U16 desc[UR36][R4.64+0x2], R6 ;  /* 0x0000020604000986 */ /* 0x0003e2000c101524 */
[----:B------:R-:W-:-:S04]  /*5690*/  ISETP.GT.AND P0, PT, R153, 0x8, PT ;  /* 0x000000089900780c */ /* 0x000fc80003f04270 */
[----:B------:R-:W-:Y:S01]  /*56a0*/  ISETP.GT.AND P1, PT, R0, RZ, P0 ;  /* 0x000000ff0000720c */ /* 0x000fe20000724270 */
[----:B-1----:R-:W-:-:S04]  /*56b0*/  IMAD.WIDE.U32 R6, R3, R14, R156 ;  /* 0x0000000e03067225 */ /* 0x002fc800078e009c */
[----:B------:R-:W-:Y:S01]  /*56c0*/  IMAD.IADD R158, R158, 0x1, R7 ;  /* 0x000000019e9e7824 */ /* 0x000fe200078e0207 */
[----:B------:R-:W-:-:S05]  /*56d0*/  IADD3 R7, P2, R154, R6, RZ ;  /* 0x000000069a077210 */ /* 0x000fca0007f5e0ff */
[----:B------:R-:W-:Y:S01]  /*56e0*/  IMAD.X R9, R158, 0x1, R21, P2 ;  /* 0x000000019e097824 */ /* 0x000fe200010e0615 */
[----:B------:R-:W-:-:S04]  /*56f0*/  LEA R8, P2, R7, R12, 0x1 ;  /* 0x0000000c07087211 */ /* 0x000fc800078408ff */
[----:B------:R-:W-:-:S05]  /*5700*/  LEA.HI.X R9, R7, R13, R9, 0x1, P2 ;  /* 0x0000000d07097211 */ /* 0x000fca00010f0c09 */
[----:B------:R1:W2:Y:S01]  /*5710*/  @P1 LDG.E.LTC128B.U16 R23, desc[UR36][R8.64] ;  /* 0x0000002408171981 */ /* 0x0002a2000c1e1520 */
[----:B------:R-:W-:Y:S01]  /*5720*/  IADD3 R6, P2, R18, R6, RZ ;  /* 0x0000000612067210 */ /* 0x000fe20007f5e0ff */
[----:B------:R-:W-:Y:S01]  /*5730*/  BSSY B1, `(.L_x_38) ;  /* 0x0000016000017945 */ /* 0x000fe20003800000 */
[----:B------:R-:W-:-:S03]  /*5740*/  ISETP.GT.AND P4, PT, R0, 0x1, P0 ;  /* 0x000000010000780c */ /* 0x000fc60000784270 */
[----:B------:R-:W-:Y:S02]  /*5750*/  IMAD.X R7, R19, 0x1, R158, P2 ;  /* 0x0000000113077824 */ /* 0x000fe400010e069e */
[----:B------:R-:W-:Y:S02]  /*5760*/  IMAD.U32 R158, RZ, RZ, UR9 ;  /* 0x00000009ff9e7e24 */ /* 0x000fe4000f8e00ff */
[----:B------:R-:W-:-:S04]  /*5770*/  IMAD.WIDE.U32 R6, R22, UR43, R6 ;  /* 0x0000002b16067c25 */ /* 0x000fc8000f8e0006 */
[----:B------:R-:W-:Y:S01]  /*5780*/  IMAD.IADD R7, R159, 0x1, R7 ;  /* 0x000000019f077824 */ /* 0x000fe200078e0207 */
[----:B-1----:R-:W-:-:S04]  /*5790*/  LEA R8, P2, R6, R12, 0x1 ;  /* 0x0000000c06087211 */ /* 0x002fc800078408ff */
[----:B------:R-:W-:Y:S01]  /*57a0*/  LEA.HI.X R9, R6, R13, R7, 0x1, P2 ;  /* 0x0000000d06097211 */ /* 0x000fe200010f0c07 */
[----:B--2---:R-:W-:-:S05]  /*57b0*/  HADD2.F32 R6, -RZ, R23.H0_H0 ;  /* 0x20000017ff067230 */ /* 0x004fca0000004100 */
[----:B------:R-:W-:-:S04]  /*57c0*/  FMUL R6, R6, R16 ;  /* 0x0000001006067220 */ /* 0x000fc80000400000 */
[----:B---3--:R-:W-:Y:S01]  /*57d0*/  FFMA R7, R160, R2, R6 ;  /* 0x00000002a0077223 */ /* 0x008fe20000000006 */
[----:B------:R-:W-:Y:S01]  /*57e0*/  IMAD.U32 R160, RZ, RZ, UR8 ;  /* 0x00000008ffa07e24 */ /* 0x000fe2000f8e00ff */
[----:B------:R-:W-:-:S03]  /*57f0*/  MOV R6, UR8 ;  /* 0x0000000800067c02 */ /* 0x000fc60008000f00 */
[----:B------:R-:W-:Y:S01]  /*5800*/  IMAD.SHL.U32 R160, R160, 0x10, RZ ;  /* 0x00000010a0a07824 */ /* 0x000fe200078e00ff */
[----:B------:R-:W-:Y:S02]  /*5810*/  SHF.L.U64.HI R158, R6, 0x4, R158 ;  /* 0x00000004069e7819 */ /* 0x000fe4000001029e */
[----:B------:R-:W-:Y:S02]  /*5820*/  F2FP.F16.F32.PACK_AB R7, RZ, R7 ;  /* 0x00000007ff07723e */ /* 0x000fe400000000ff */
[----:B------:R-:W-:Y:S02]  /*5830*/  IADD3 R6, P2, R160, R4, RZ ;  /* 0x00000004a0067210 */ /* 0x000fe40007f5e0ff */
[----:B------:R-:W-:-:S03]  /*5840*/  PRMT R161, R7, 0x7610, R161 ;  /* 0x0000761007a17816 */ /* 0x000fc600000000a1 */
[----:B------:R-:W-:-:S05]  /*5850*/  IMAD.X R7, R158, 0x1, R5, P2 ;  /* 0x000000019e077824 */ /* 0x000fca00010e0605 */
[----:B------:R1:W-:Y:S01]  /*5860*/  @P1 STG.E.U16 desc[UR36][R6.64], R161 ;  /* 0x000000a106001986 */ /* 0x0003e2000c101524 */
[----:B------:R-:W-:Y:S05]  /*5870*/  @!P4 BRA `(.L_x_39) ;  /* 0x000000000004c947 */ /* 0x000fea0003800000 */
[----:B------:R2:W5:Y:S02]  /*5880*/  LDG.E.LTC128B.U16 R23, desc[UR36][R8.64+0x2] ;  /* 0x0000022408177981 */ /* 0x000564000c1e1520 */
.L_x_39:
[----:B------:R-:W-:Y:S05]  /*5890*/  BSYNC B1 ;  /* 0x0000000000017941 */ /* 0x000fea0003800000 */
.L_x_38:
[----:B------:R-:W3:Y:S01]  /*58a0*/  LDL.LU R162, [R1+0xc] ;  /* 0x00000c0001a27983 */ /* 0x000ee20000300800 */
[----:B-1---5:R-:W-:Y:S01]  /*58b0*/  HADD2.F32 R161, -RZ, R23.H0_H0 ;  /* 0x20000017ffa17230 */ /* 0x022fe20000004100 */
[----:B------:R-:W-:Y:S01]  /*58c0*/  ISETP.GT.AND P1, PT, R0, 0x8, P3 ;  /* 0x000000080000780c */ /* 0x000fe20001f24270 */
[----:B------:R-:W-:Y:S03]  /*58d0*/  BSSY B1, `(.L_x_40) ;  /* 0x0000007000017945 */ /* 0x000fe60003800000 */
[----:B------:R-:W-:-:S04]  /*58e0*/  FMUL R161, R161, R16 ;  /* 0x00000010a1a17220 */ /* 0x000fc80000400000 */
[----:B---3--:R-:W-:-:S05]  /*58f0*/  FFMA R161, R162, R2, R161 ;  /* 0x00000002a2a17223 */ /* 0x008fca00000000a1 */
[----:B------:R-:W-:-:S05]  /*5900*/  F2FP.F16.F32.PACK_AB R161, RZ, R161 ;  /* 0x000000a1ffa1723e */ /* 0x000fca00000000ff */
[----:B------:R1:W-:Y:S01]  /*5910*/  @P4 STG.E.U16 desc[UR36][R6.64+0x2], R161 ;  /* 0x000002a106004986 */ /* 0x0003e2000c101524 */
[----:B------:R-:W-:Y:S05]  /*5920*/  @!P1 BRA `(.L_x_41) ;  /* 0x0000000000049947 */ /* 0x000fea0003800000 */
[----:B------:R3:W5:Y:S02]  /*5930*/  LDG.E.LTC128B.U16 R23, desc[UR36][R10.64+0x10] ;  /* 0x000010240a177981 */ /* 0x000764000c1e1520 */
.L_x_41:
[----:B------:R-:W-:Y:S05]  /*5940*/  BSYNC B1 ;  /* 0x0000000000017941 */ /* 0x000fea0003800000 */
.L_x_40:
[----:B------:R-:W4:Y:S01]  /*5950*/  LDL.LU R162, [R1+0x10] ;  /* 0x0000100001a27983 */ /* 0x000f220000300800 */
[----:B-1---5:R-:W-:Y:S01]  /*5960*/  HADD2.F32 R161, -RZ, R23.H0_H0 ;  /* 0x20000017ffa17230 */ /* 0x022fe20000004100 */
[----:B------:R-:W-:Y:S01]  /*5970*/  ISETP.GT.AND P2, PT, R0, 0x9, P3 ;  /* 0x000000090000780c */ /* 0x000fe20001f44270 */
[----:B------:R-:W-:Y:S03]  /*5980*/  BSSY B1, `(.L_x_42) ;  /* 0x0000007000017945 */ /* 0x000fe60003800000 */
[----:B------:R-:W-:-:S04]  /*5990*/  FMUL R161, R161, R16 ;  /* 0x00000010a1a17220 */ /* 0x000fc80000400000 */
[----:B----4-:R-:W-:-:S05]  /*59a0*/  FFMA R161, R162, R2, R161 ;  /* 0x00000002a2a17223 */ /* 0x010fca00000000a1 */
[----:B------:R-:W-:-:S05]  /*59b0*/  F2FP.F16.F32.PACK_AB R161, RZ, R161 ;  /* 0x000000a1ffa1723e */ /* 0x000fca00000000ff */
[----:B------:R1:W-:Y:S01]  /*59c0*/  @P1 STG.E.U16 desc[UR36][R4.64+0x10], R161 ;  /* 0x000010a104001986 */ /* 0x0003e2000c101524 */
[----:B------:R-:W-:Y:S05]  /*59d0*/  @!P2 BRA `(.L_x_43) ;  /* 0x000000000004a947 */ /* 0x000fea0003800000 */
[----:B------:R4:W5:Y:S02]  /*59e0*/  LDG.E.LTC128B.U16 R23, desc[UR36][R10.64+0x12] ;  /* 0x000012240a177981 */ /* 0x000964000c1e1520 */
.L_x_43:
[----:B------:R-:W-:Y:S05]  /*59f0*/  BSYNC B1 ;  /* 0x0000000000017941 */ /* 0x000fea0003800000 */
.L_x_42:
[----:B------:R-:W2:Y:S01]  /*5a00*/  LDL.LU R162, [R1+0x14] ;  /* 0x0000140001a27983 */ /* 0x000ea20000300800 */
[----:B-1---5:R-:W-:Y:S01]  /*5a10*/  HADD2.F32 R161, -RZ, R23.H0_H0 ;  /* 0x20000017ffa17230 */ /* 0x022fe20000004100 */
[----:B------:R-:W-:Y:S01]  /*5a20*/  ISETP.GT.AND P1, PT, R0, 0x8, P0 ;  /* 0x000000080000780c */ /* 0x000fe20000724270 */
[----:B------:R-:W-:Y:S03]  /*5a30*/  BSSY B1, `(.L_x_44) ;  /* 0x0000007000017945 */ /* 0x000fe60003800000 */
[----:B------:R-:W-:-:S04]  /*5a40*/  FMUL R161, R161, R16 ;  /* 0x00000010a1a17220 */ /* 0x000fc80000400000 */
[----:B--2---:R-:W-:-:S05]  /*5a50*/  FFMA R161, R162, R2, R161 ;  /* 0x00000002a2a17223 */ /* 0x004fca00000000a1 */
[----:B------:R-:W-:-:S05]  /*5a60*/  F2FP.F16.F32.PACK_AB R161, RZ, R161 ;  /* 0x000000a1ffa1723e */ /* 0x000fca00000000ff */
[----:B------:R1:W-:Y:S01]  /*5a70*/  @P2 STG.E.U16 desc[UR36][R4.64+0x12], R161 ;  /* 0x000012a104002986 */ /* 0x0003e2000c101524 */
[----:B------:R-:W-:Y:S05]  /*5a80*/  @!P1 BRA `(.L_x_45) ;  /* 0x0000000000049947 */ /* 0x000fea0003800000 */
[----:B------:R2:W5:Y:S02]  /*5a90*/  LDG.E.LTC128B.U16 R23, desc[UR36][R8.64+0x10] ;  /* 0x0000102408177981 */ /* 0x000564000c1e1520 */
.L_x_45:
[----:B------:R-:W-:Y:S05]  /*5aa0*/  BSYNC B1 ;  /* 0x0000000000017941 */ /* 0x000fea0003800000 */
.L_x_44:
        /* <DEDUP_REMOVED lines=10> */
.L_x_47:
[----:B------:R-:W-:Y:S05]  /*5b50*/  BSYNC B1 ;  /* 0x0000000000017941 */ /* 0x000fea0003800000 */
.L_x_46:
        /* <DEDUP_REMOVED lines=10> */
.L_x_49:
[----:B------:R-:W-:Y:S05]  /*5c00*/  BSYNC B1 ;  /* 0x0000000000017941 */ /* 0x000fea0003800000 */
.L_x_48:
        /* <DEDUP_REMOVED lines=10> */
.L_x_51:
[----:B------:R-:W-:Y:S05]  /*5cb0*/  BSYNC B1 ;  /* 0x0000000000017941 */ /* 0x000fea0003800000 */
.L_x_50:
        /* <DEDUP_REMOVED lines=10> */
.L_x_53:
[----:B------:R-:W-:Y:S05]  /*5d60*/  BSYNC B1 ;  /* 0x0000000000017941 */ /* 0x000fea0003800000 */
.L_x_52:
        /* <DEDUP_REMOVED lines=10> */
.L_x_55:
[----:B------:R-:W-:Y:S05]  /*5e10*/  BSYNC B1 ;  /* 0x0000000000017941 */ /* 0x000fea0003800000 */
.L_x_54:
        /* <DEDUP_REMOVED lines=10> */
.L_x_57:
[----:B------:R-:W-:Y:S05]  /*5ec0*/  BSYNC B1 ;  /* 0x0000000000017941 */ /* 0x000fea0003800000 */
.L_x_56:
        /* <DEDUP_REMOVED lines=10> */
.L_x_59:
[----:B------:R-:W-:Y:S05]  /*5f70*/  BSYNC B1 ;  /* 0x0000000000017941 */ /* 0x000fea0003800000 */
.L_x_58:
        /* <DEDUP_REMOVED lines=10> */
.L_x_61:
[----:B------:R-:W-:Y:S05]  /*6020*/  BSYNC B1 ;  /* 0x0000000000017941 */ /* 0x000fea0003800000 */
.L_x_60:
        /* <DEDUP_REMOVED lines=10> */
.L_x_63:
[----:B------:R-:W-:Y:S05]  /*60d0*/  BSYNC B1 ;  /* 0x0000000000017941 */ /* 0x000fea0003800000 */
.L_x_62:
        /* <DEDUP_REMOVED lines=10> */
.L_x_65:
[----:B------:R-:W-:Y:S05]  /*6180*/  BSYNC B1 ;  /* 0x0000000000017941 */ /* 0x000fea0003800000 */
.L_x_64:
        /* <DEDUP_REMOVED lines=10> */
.L_x_67:
[----:B------:R-:W-:Y:S05]  /*6230*/  BSYNC B1 ;  /* 0x0000000000017941 */ /* 0x000fea0003800000 */
.L_x_66:
        /* <DEDUP_REMOVED lines=10> */
.L_x_69:
[----:B------:R-:W-:Y:S05]  /*62e0*/  BSYNC B1 ;  /* 0x0000000000017941 */ /* 0x000fea0003800000 */
.L_x_68:
        /* <DEDUP_REMOVED lines=10> */
.L_x_71:
[----:B------:R-:W-:Y:S05]  /*6390*/  BSYNC B1 ;  /* 0x0000000000017941 */ /* 0x000fea0003800000 */
.L_x_70:
        /* <DEDUP_REMOVED lines=10> */
.L_x_73:
[----:B------:R-:W-:Y:S05]  /*6440*/  BSYNC B1 ;  /* 0x0000000000017941 */ /* 0x000fea0003800000 */
.L_x_72:
        /* <DEDUP_REMOVED lines=10> */
.L_x_75:
[----:B------:R-:W-:Y:S05]  /*64f0*/  BSYNC B1 ;  /* 0x0000000000017941 */ /* 0x000fea0003800000 */
.L_x_74:
        /* <DEDUP_REMOVED lines=10> */
.L_x_77:
[----:B------:R-:W-:Y:S05]  /*65a0*/  BSYNC B1 ;  /* 0x0000000000017941 */ /* 0x000fea0003800000 */
.L_x_76:
        /* <DEDUP_REMOVED lines=10> */
.L_x_79:
[----:B------:R-:W-:Y:S05]  /*6650*/  BSYNC B1 ;  /* 0x0000000000017941 */ /* 0x000fea0003800000 */
.L_x_78:
        /* <DEDUP_REMOVED lines=10> */
.L_x_81:
[----:B------:R-:W-:Y:S05]  /*6700*/  BSYNC B1 ;  /* 0x0000000000017941 */ /* 0x000fea0003800000 */
.L_x_80:
        /* <DEDUP_REMOVED lines=10> */
.L_x_83:
[----:B------:R-:W-:Y:S05]  /*67b0*/  BSYNC B1 ;  /* 0x0000000000017941 */ /* 0x000fea0003800000 */
.L_x_82:
        /* <DEDUP_REMOVED lines=10> */
.L_x_85:
[----:B------:R-:W-:Y:S05]  /*6860*/  BSYNC B1 ;  /* 0x0000000000017941 */ /* 0x000fea0003800000 */
.L_x_84:
        /* <DEDUP_REMOVED lines=10> */
.L_x_87:
[----:B------:R-:W-:Y:S05]  /*6910*/  BSYNC B1 ;  /* 0x0000000000017941 */ /* 0x000fea0003800000 */
.L_x_86:
        /* <DEDUP_REMOVED lines=10> */
.L_x_89:
[----:B------:R-:W-:Y:S05]  /*69c0*/  BSYNC B1 ;  /* 0x0000000000017941 */ /* 0x000fea0003800000 */
.L_x_88:
        /* <DEDUP_REMOVED lines=10> */
.L_x_91:
[----:B------:R-:W-:Y:S05]  /*6a70*/  BSYNC B1 ;  /* 0x0000000000017941 */ /* 0x000fea0003800000 */
.L_x_90:
        /* <DEDUP_REMOVED lines=10> */
.L_x_93:
[----:B------:R-:W-:Y:S05]  /*6b20*/  BSYNC B1 ;  /* 0x0000000000017941 */ /* 0x000fea0003800000 */
.L_x_92:
        /* <DEDUP_REMOVED lines=10> */
.L_x_95:
[----:B------:R-:W-:Y:S05]  /*6bd0*/  BSYNC B1 ;  /* 0x0000000000017941 */ /* 0x000fea0003800000 */
.L_x_94:
        /* <DEDUP_REMOVED lines=10> */
.L_x_97:
[----:B------:R-:W-:Y:S05]  /*6c80*/  BSYNC B1 ;  /* 0x0000000000017941 */ /* 0x000fea0003800000 */
.L_x_96:
        /* <DEDUP_REMOVED lines=10> */
.L_x_99:
[----:B------:R-:W-:Y:S05]  /*6d30*/  BSYNC B1 ;  /* 0x0000000000017941 */ /* 0x000fea0003800000 */
.L_x_98:
        /* <DEDUP_REMOVED lines=10> */
.L_x_101:
[----:B------:R-:W-:Y:S05]  /*6de0*/  BSYNC B1 ;  /* 0x0000000000017941 */ /* 0x000fea0003800000 */
.L_x_100:
        /* <DEDUP_REMOVED lines=10> */
.L_x_103:
[----:B------:R-:W-:Y:S05]  /*6e90*/  BSYNC B1 ;  /* 0x0000000000017941 */ /* 0x000fea0003800000 */
.L_x_102:
        /* <DEDUP_REMOVED lines=10> */
.L_x_105:
[----:B------:R-:W-:Y:S05]  /*6f40*/  BSYNC B1 ;  /* 0x0000000000017941 */ /* 0x000fea0003800000 */
.L_x_104:
        /* <DEDUP_REMOVED lines=10> */
.L_x_107:
[----:B------:R-:W-:Y:S05]  /*6ff0*/  BSYNC B1 ;  /* 0x0000000000017941 */ /* 0x000fea0003800000 */
.L_x_106:
        /* <DEDUP_REMOVED lines=10> */
.L_x_109:
[----:B------:R-:W-:Y:S05]  /*70a0*/  BSYNC B1 ;  /* 0x0000000000017941 */ /* 0x000fea0003800000 */
.L_x_108:
        /* <DEDUP_REMOVED lines=10> */
.L_x_111:
[----:B------:R-:W-:Y:S05]  /*7150*/  BSYNC B1 ;  /* 0x0000000000017941 */ /* 0x000fea0003800000 */
.L_x_110:
        /* <DEDUP_REMOVED lines=10> */
.L_x_113:
[----:B------:R-:W-:Y:S05]  /*7200*/  BSYNC B1 ;  /* 0x0000000000017941 */ /* 0x000fea0003800000 */
.L_x_112:
        /* <DEDUP_REMOVED lines=10> */
.L_x_115:
[----:B------:R-:W-:Y:S05]  /*72b0*/  BSYNC B1 ;  /* 0x0000000000017941 */ /* 0x000fea0003800000 */
.L_x_114:
        /* <DEDUP_REMOVED lines=10> */
.L_x_117:
[----:B------:R-:W-:Y:S05]  /*7360*/  BSYNC B1 ;  /* 0x0000000000017941 */ /* 0x000fea0003800000 */
.L_x_116:
        /* <DEDUP_REMOVED lines=10> */
.L_x_119:
[----:B------:R-:W-:Y:S05]  /*7410*/  BSYNC B1 ;  /* 0x0000000000017941 */ /* 0x000fea0003800000 */
.L_x_118:
        /* <DEDUP_REMOVED lines=10> */
.L_x_121:
[----:B------:R-:W-:Y:S05]  /*74c0*/  BSYNC B1 ;  /* 0x0000000000017941 */ /* 0x000fea0003800000 */
.L_x_120:
        /* <DEDUP_REMOVED lines=10> */
.L_x_123:
[----:B------:R-:W-:Y:S05]  /*7570*/  BSYNC B1 ;  /* 0x0000000000017941 */ /* 0x000fea0003800000 */
.L_x_122:
        /* <DEDUP_REMOVED lines=10> */
.L_x_125:
[----:B------:R-:W-:Y:S05]  /*7620*/  BSYNC B1 ;  /* 0x0000000000017941 */ /* 0x000fea0003800000 */
.L_x_124:
        /* <DEDUP_REMOVED lines=10> */
.L_x_127:
[----:B------:R-:W-:Y:S05]  /*76d0*/  BSYNC B1 ;  /* 0x0000000000017941 */ /* 0x000fea0003800000 */
.L_x_126:
        /* <DEDUP_REMOVED lines=10> */
.L_x_129:
[----:B------:R-:W-:Y:S05]  /*7780*/  BSYNC B1 ;  /* 0x0000000000017941 */ /* 0x000fea0003800000 */
.L_x_128:
        /* <DEDUP_REMOVED lines=10> */
.L_x_131:
[----:B------:R-:W-:Y:S05]  /*7830*/  BSYNC B1 ;  /* 0x0000000000017941 */ /* 0x000fea0003800000 */
.L_x_130:
        /* <DEDUP_REMOVED lines=10> */
.L_x_133:
[----:B------:R-:W-:Y:S05]  /*78e0*/  BSYNC B1 ;  /* 0x0000000000017941 */ /* 0x000fea0003800000 */
.L_x_132:
        /* <DEDUP_REMOVED lines=10> */
.L_x_135:
[----:B------:R-:W-:Y:S05]  /*7990*/  BSYNC B1 ;  /* 0x0000000000017941 */ /* 0x000fea0003800000 */
.L_x_134:
        /* <DEDUP_REMOVED lines=10> */
.L_x_137:
[----:B------:R-:W-:Y:S05]  /*7a40*/  BSYNC B1 ;  /* 0x0000000000017941 */ /* 0x000fea0003800000 */
.L_x_136:
        /* <DEDUP_REMOVED lines=10> */
.L_x_139:
[----:B------:R-:W-:Y:S05]  /*7af0*/  BSYNC B1 ;  /* 0x0000000000017941 */ /* 0x000fea0003800000 */
.L_x_138:
        /* <DEDUP_REMOVED lines=10> */
.L_x_141:
[----:B------:R-:W-:Y:S05]  /*7ba0*/  BSYNC B1 ;  /* 0x0000000000017941 */ /* 0x000fea0003800000 */
.L_x_140:
        /* <DEDUP_REMOVED lines=10> */
.L_x_143:
[----:B------:R-:W-:Y:S05]  /*7c50*/  BSYNC B1 ;  /* 0x0000000000017941 */ /* 0x000fea0003800000 */
.L_x_142:
        /* <DEDUP_REMOVED lines=10> */
.L_x_145:
[----:B------:R-:W-:Y:S05]  /*7d00*/  BSYNC B1 ;  /* 0x0000000000017941 */ /* 0x000fea0003800000 */
.L_x_144:
        /* <DEDUP_REMOVED lines=10> */
.L_x_147:
[----:B------:R-:W-:Y:S05]  /*7db0*/  BSYNC B1 ;  /* 0x0000000000017941 */ /* 0x000fea0003800000 */
.L_x_146:
        /* <DEDUP_REMOVED lines=10> */
.L_x_149:
[----:B------:R-:W-:Y:S05]  /*7e60*/  BSYNC B1 ;  /* 0x0000000000017941 */ /* 0x000fea0003800000 */
.L_x_148:
        /* <DEDUP_REMOVED lines=10> */
.L_x_151:
[----:B------:R-:W-:Y:S05]  /*7f10*/  BSYNC B1 ;  /* 0x0000000000017941 */ /* 0x000fea0003800000 */
.L_x_150:
        /* <DEDUP_REMOVED lines=10> */
.L_x_153:
[----:B------:R-:W-:Y:S05]  /*7fc0*/  BSYNC B1 ;  /* 0x0000000000017941 */ /* 0x000fea0003800000 */
.L_x_152:
        /* <DEDUP_REMOVED lines=10> */
.L_x_155:
[----:B------:R-:W-:Y:S05]  /*8070*/  BSYNC B1 ;  /* 0x0000000000017941 */ /* 0x000fea0003800000 */
.L_x_154:
        /* <DEDUP_REMOVED lines=10> */
.L_x_157:
[----:B------:R-:W-:Y:S05]  /*8120*/  BSYNC B1 ;  /* 0x0000000000017941 */ /* 0x000fea0003800000 */
.L_x_156:
        /* <DEDUP_REMOVED lines=10> */
.L_x_159:
[----:B------:R-:W-:Y:S05]  /*81d0*/  BSYNC B1 ;  /* 0x0000000000017941 */ /* 0x000fea0003800000 */
.L_x_158:
        /* <DEDUP_REMOVED lines=10> */
.L_x_161:
[----:B------:R-:W-:Y:S05]  /*8280*/  BSYNC B1 ;  /* 0x0000000000017941 */ /* 0x000fea0003800000 */
.L_x_160:
        /* <DEDUP_REMOVED lines=10> */
.L_x_163:
[----:B------:R-:W-:Y:S05]  /*8330*/  BSYNC B1 ;  /* 0x0000000000017941 */ /* 0x000fea0003800000 */
.L_x_162:
        /* <DEDUP_REMOVED lines=10> */
.L_x_165:
[----:B------:R-:W-:Y:S05]  /*83e0*/  BSYNC B1 ;  /* 0x0000000000017941 */ /* 0x000fea0003800000 */
.L_x_164:
        /* <DEDUP_REMOVED lines=10> */
.L_x_167:
[----:B------:R-:W-:Y:S05]  /*8490*/  BSYNC B1 ;  /* 0x0000000000017941 */ /* 0x000fea0003800000 */
.L_x_166:
        /* <DEDUP_REMOVED lines=10> */
.L_x_169:
[----:B------:R-:W-:Y:S05]  /*8540*/  BSYNC B1 ;  /* 0x0000000000017941 */ /* 0x000fea0003800000 */
.L_x_168:
        /* <DEDUP_REMOVED lines=10> */
.L_x_171:
[----:B------:R-:W-:Y:S05]  /*85f0*/  BSYNC B1 ;  /* 0x0000000000017941 */ /* 0x000fea0003800000 */
.L_x_170:
        /* <DEDUP_REMOVED lines=10> */
.L_x_173:
[----:B------:R-:W-:Y:S05]  /*86a0*/  BSYNC B1 ;  /* 0x0000000000017941 */ /* 0x000fea0003800000 */
.L_x_172:
        /* <DEDUP_REMOVED lines=10> */
.L_x_175:
[----:B------:R-:W-:Y:S05]  /*8750*/  BSYNC B1 ;  /* 0x0000000000017941 */ /* 0x000fea0003800000 */
.L_x_174:
        /* <DEDUP_REMOVED lines=10> */
.L_x_177:
[----:B------:R-:W-:Y:S05]  /*8800*/  BSYNC B1 ;  /* 0x0000000000017941 */ /* 0x000fea0003800000 */
.L_x_176:
        /* <DEDUP_REMOVED lines=10> */
.L_x_179:
[----:B------:R-:W-:Y:S05]  /*88b0*/  BSYNC B1 ;  /* 0x0000000000017941 */ /* 0x000fea0003800000 */
.L_x_178:
        /* <DEDUP_REMOVED lines=10> */
.L_x_181:
[----:B------:R-:W-:Y:S05]  /*8960*/  BSYNC B1 ;  /* 0x0000000000017941 */ /* 0x000fea0003800000 */
.L_x_180:
        /* <DEDUP_REMOVED lines=10> */
.L_x_183:
[----:B------:R-:W-:Y:S05]  /*8a10*/  BSYNC B1 ;  /* 0x0000000000017941 */ /* 0x000fea0003800000 */
.L_x_182:
        /* <DEDUP_REMOVED lines=10> */
.L_x_185:
[----:B------:R-:W-:Y:S05]  /*8ac0*/  BSYNC B1 ;  /* 0x0000000000017941 */ /* 0x000fea0003800000 */
.L_x_184:
        /* <DEDUP_REMOVED lines=10> */
.L_x_187:
[----:B------:R-:W-:Y:S05]  /*8b70*/  BSYNC B1 ;  /* 0x0000000000017941 */ /* 0x000fea0003800000 */
.L_x_186:
        /* <DEDUP_REMOVED lines=10> */
.L_x_189:
[----:B------:R-:W-:Y:S05]  /*8c20*/  BSYNC B1 ;  /* 0x0000000000017941 */ /* 0x000fea0003800000 */
.L_x_188:
        /* <DEDUP_REMOVED lines=10> */
.L_x_191:
[----:B------:R-:W-:Y:S05]  /*8cd0*/  BSYNC B1 ;  /* 0x0000000000017941 */ /* 0x000fea0003800000 */
.L_x_190:
        /* <DEDUP_REMOVED lines=10> */
.L_x_193:
[----:B------:R-:W-:Y:S05]  /*8d80*/  BSYNC B1 ;  /* 0x0000000000017941 */ /* 0x000fea0003800000 */
.L_x_192:
        /* <DEDUP_REMOVED lines=10> */
.L_x_195:
[----:B------:R-:W-:Y:S05]  /*8e30*/  BSYNC B1 ;  /* 0x0000000000017941 */ /* 0x000fea0003800000 */
.L_x_194:
        /* <DEDUP_REMOVED lines=10> */
.L_x_197:
[----:B------:R-:W-:Y:S05]  /*8ee0*/  BSYNC B1 ;  /* 0x0000000000017941 */ /* 0x000fea0003800000 */
.L_x_196:
        /* <DEDUP_REMOVED lines=10> */
.L_x_199:
[----:B------:R-:W-:Y:S05]  /*8f90*/  BSYNC B1 ;  /* 0x0000000000017941 */ /* 0x000fea0003800000 */
.L_x_198:
        /* <DEDUP_REMOVED lines=10> */
.L_x_201:
[----:B------:R-:W-:Y:S05]  /*9040*/  BSYNC B1 ;  /* 0x0000000000017941 */ /* 0x000fea0003800000 */
.L_x_200:
        /* <DEDUP_REMOVED lines=10> */
.L_x_203:
[----:B------:R-:W-:Y:S05]  /*90f0*/  BSYNC B1 ;  /* 0x0000000000017941 */ /* 0x000fea0003800000 */
.L_x_202:
        /* <DEDUP_REMOVED lines=10> */
.L_x_205:
[----:B------:R-:W-:Y:S05]  /*91a0*/  BSYNC B1 ;  /* 0x0000000000017941 */ /* 0x000fea0003800000 */
.L_x_204:
        /* <DEDUP_REMOVED lines=10> */
.L_x_207:
[----:B------:R-:W-:Y:S05]  /*9250*/  BSYNC B1 ;  /* 0x0000000000017941 */ /* 0x000fea0003800000 */
.L_x_206:
        /* <DEDUP_REMOVED lines=10> */
.L_x_209:
[----:B------:R-:W-:Y:S05]  /*9300*/  BSYNC B1 ;  /* 0x0000000000017941 */ /* 0x000fea0003800000 */
.L_x_208:
        /* <DEDUP_REMOVED lines=10> */
.L_x_211:
[----:B------:R-:W-:Y:S05]  /*93b0*/  BSYNC B1 ;  /* 0x0000000000017941 */ /* 0x000fea0003800000 */
.L_x_210:
        /* <DEDUP_REMOVED lines=10> */
.L_x_213:
[----:B------:R-:W-:Y:S05]  /*9460*/  BSYNC B1 ;  /* 0x0000000000017941 */ /* 0x000fea0003800000 */
.L_x_212:
        /* <DEDUP_REMOVED lines=10> */
.L_x_215:
[----:B------:R-:W-:Y:S05]  /*9510*/  BSYNC B1 ;  /* 0x0000000000017941 */ /* 0x000fea0003800000 */
.L_x_214:
        /* <DEDUP_REMOVED lines=10> */
.L_x_217:
[----:B------:R-:W-:Y:S05]  /*95c0*/  BSYNC B1 ;  /* 0x0000000000017941 */ /* 0x000fea0003800000 */
.L_x_216:
        /* <DEDUP_REMOVED lines=10> */
.L_x_219:
[----:B------:R-:W-:Y:S05]  /*9670*/  BSYNC B1 ;  /* 0x0000000000017941 */ /* 0x000fea0003800000 */
.L_x_218:
        /* <DEDUP_REMOVED lines=10> */
.L_x_221:
[----:B------:R-:W-:Y:S05]  /*9720*/  BSYNC B1 ;  /* 0x0000000000017941 */ /* 0x000fea0003800000 */
.L_x_220:
        /* <DEDUP_REMOVED lines=10> */
.L_x_223:
[----:B------:R-:W-:Y:S05]  /*97d0*/  BSYNC B1 ;  /* 0x0000000000017941 */ /* 0x000fea0003800000 */
.L_x_222:
        /* <DEDUP_REMOVED lines=10> */
.L_x_225:
[----:B------:R-:W-:Y:S05]  /*9880*/  BSYNC B1 ;  /* 0x0000000000017941 */ /* 0x000fea0003800000 */
.L_x_224:
        /* <DEDUP_REMOVED lines=10> */
.L_x_227:
[----:B------:R-:W-:Y:S05]  /*9930*/  BSYNC B1 ;  /* 0x0000000000017941 */ /* 0x000fea0003800000 */
.L_x_226:
        /* <DEDUP_REMOVED lines=10> */
.L_x_229:
[----:B------:R-:W-:Y:S05]  /*99e0*/  BSYNC B1 ;  /* 0x0000000000017941 */ /* 0x000fea0003800000 */
.L_x_228:
        /* <DEDUP_REMOVED lines=10> */
.L_x_231:
[----:B------:R-:W-:Y:S05]  /*9a90*/  BSYNC B1 ;  /* 0x0000000000017941 */ /* 0x000fea0003800000 */
.L_x_230:
        /* <DEDUP_REMOVED lines=10> */
.L_x_233:
[----:B------:R-:W-:Y:S05]  /*9b40*/  BSYNC B1 ;  /* 0x0000000000017941 */ /* 0x000fea0003800000 */
.L_x_232:
        /* <DEDUP_REMOVED lines=10> */
.L_x_235:
[----:B------:R-:W-:Y:S05]  /*9bf0*/  BSYNC B1 ;  /* 0x0000000000017941 */ /* 0x000fea0003800000 */
.L_x_234:
        /* <DEDUP_REMOVED lines=10> */
.L_x_237:
[----:B------:R-:W-:Y:S05]  /*9ca0*/  BSYNC B1 ;  /* 0x0000000000017941 */ /* 0x000fea0003800000 */
.L_x_236:
        /* <DEDUP_REMOVED lines=10> */
.L_x_239:
[----:B------:R-:W-:Y:S05]  /*9d50*/  BSYNC B1 ;  /* 0x0000000000017941 */ /* 0x000fea0003800000 */
.L_x_238:
        /* <DEDUP_REMOVED lines=10> */
.L_x_241:
[----:B------:R-:W-:Y:S05]  /*9e00*/  BSYNC B1 ;  /* 0x0000000000017941 */ /* 0x000fea0003800000 */
.L_x_240:
        /* <DEDUP_REMOVED lines=10> */
.L_x_243:
[----:B------:R-:W-:Y:S05]  /*9eb0*/  BSYNC B1 ;  /* 0x0000000000017941 */ /* 0x000fea0003800000 */
.L_x_242:
        /* <DEDUP_REMOVED lines=10> */
.L_x_245:
[----:B------:R-:W-:Y:S05]  /*9f60*/  BSYNC B1 ;  /* 0x0000000000017941 */ /* 0x000fea0003800000 */
.L_x_244:
        /* <DEDUP_REMOVED lines=10> */
.L_x_247:
[----:B------:R-:W-:Y:S05]  /*a010*/  BSYNC B1 ;  /* 0x0000000000017941 */ /* 0x000fea0003800000 */
.L_x_246:
        /* <DEDUP_REMOVED lines=10> */
.L_x_249:
[----:B------:R-:W-:Y:S05]  /*a0c0*/  BSYNC B1 ;  /* 0x0000000000017941 */ /* 0x000fea0003800000 */
.L_x_248:
        /* <DEDUP_REMOVED lines=10> */
.L_x_251:
[----:B------:R-:W-:Y:S05]  /*a170*/  BSYNC B1 ;  /* 0x0000000000017941 */ /* 0x000fea0003800000 */
.L_x_250:
        /* <DEDUP_REMOVED lines=10> */
.L_x_253:
[----:B------:R-:W-:Y:S05]  /*a220*/  BSYNC B1 ;  /* 0x0000000000017941 */ /* 0x000fea0003800000 */
.L_x_252:
        /* <DEDUP_REMOVED lines=10> */
.L_x_255:
[----:B------:R-:W-:Y:S05]  /*a2d0*/  BSYNC B1 ;  /* 0x0000000000017941 */ /* 0x000fea0003800000 */
.L_x_254:
        /* <DEDUP_REMOVED lines=10> */
.L_x_257:
[----:B------:R-:W-:Y:S05]  /*a380*/  BSYNC B1 ;  /* 0x0000000000017941 */ /* 0x000fea0003800000 */
.L_x_256:
        /* <DEDUP_REMOVED lines=10> */
.L_x_259:
[----:B------:R-:W-:Y:S05]  /*a430*/  BSYNC B1 ;  /* 0x0000000000017941 */ /* 0x000fea0003800000 */
.L_x_258:
        /* <DEDUP_REMOVED lines=10> */
.L_x_261:
[----:B------:R-:W-:Y:S05]  /*a4e0*/  BSYNC B1 ;  /* 0x0000000000017941 */ /* 0x000fea0003800000 */
.L_x_260:
        /* <DEDUP_REMOVED lines=10> */
.L_x_263:
[----:B------:R-:W-:Y:S05]  /*a590*/  BSYNC B1 ;  /* 0x0000000000017941 */ /* 0x000fea0003800000 */
.L_x_262:
        /* <DEDUP_REMOVED lines=10> */
.L_x_265:
[----:B------:R-:W-:Y:S05]  /*a640*/  BSYNC B1 ;  /* 0x0000000000017941 */ /* 0x000fea0003800000 */
.L_x_264:
        /* <DEDUP_REMOVED lines=10> */
.L_x_267:
[----:B------:R-:W-:Y:S05]  /*a6f0*/  BSYNC B1 ;  /* 0x0000000000017941 */ /* 0x000fea0003800000 */
.L_x_266:
        /* <DEDUP_REMOVED lines=10> */
.L_x_269:
[----:B------:R-:W-:Y:S05]  /*a7a0*/  BSYNC B1 ;  /* 0x0000000000017941 */ /* 0x000fea0003800000 */
.L_x_268:
        /* <DEDUP_REMOVED lines=10> */
.L_x_271:
[----:B------:R-:W-:Y:S05]  /*a850*/  BSYNC B1 ;  /* 0x0000000000017941 */ /* 0x000fea0003800000 */
.L_x_270:
        /* <DEDUP_REMOVED lines=10> */
.L_x_273:
[----:B------:R-:W-:Y:S05]  /*a900*/  BSYNC B1 ;  /* 0x0000000000017941 */ /* 0x000fea0003800000 */
.L_x_272:
        /* <DEDUP_REMOVED lines=10> */
.L_x_275:
[----:B------:R-:W-:Y:S05]  /*a9b0*/  BSYNC B1 ;  /* 0x0000000000017941 */ /* 0x000fea0003800000 */
.L_x_274:
        /* <DEDUP_REMOVED lines=10> */
.L_x_277:
[----:B------:R-:W-:Y:S05]  /*aa60*/  BSYNC B1 ;  /* 0x0000000000017941 */ /* 0x000fea0003800000 */
.L_x_276:
        /* <DEDUP_REMOVED lines=10> */
.L_x_279:
[----:B------:R-:W-:Y:S05]  /*ab10*/  BSYNC B1 ;  /* 0x0000000000017941 */ /* 0x000fea0003800000 */
.L_x_278:
        /* <DEDUP_REMOVED lines=10> */
.L_x_281:
[----:B------:R-:W-:Y:S05]  /*abc0*/  BSYNC B1 ;  /* 0x0000000000017941 */ /* 0x000fea0003800000 */
.L_x_280:
        /* <DEDUP_REMOVED lines=10> */
.L_x_283:
[----:B------:R-:W-:Y:S05]  /*ac70*/  BSYNC B1 ;  /* 0x0000000000017941 */ /* 0x000fea0003800000 */
.L_x_282:
[----:B0-234-:R-:W2:Y:S01]  /*ac80*/  LDL.LU R10, [R1+0x1f4] ;  /* 0x0001f400010a7983 */ /* 0x01dea20000300800 */
[----:B-----5:R-:W-:Y:S01]  /*ac90*/  HADD2.F32 R11, -RZ, R23.H0_H0 ;  /* 0x20000017ff0b7230 */ /* 0x020fe20000004100 */
        /* <DEDUP_REMOVED lines=8> */
.L_x_285:
[----:B------:R-:W-:Y:S05]  /*ad20*/  BSYNC B1 ;  /* 0x0000000000017941 */ /* 0x000fea0003800000 */
.L_x_284:
[----:B------:R-:W3:Y:S01]  /*ad30*/  LDL.LU R10, [R1+0x1f8] ;  /* 0x0001f800010a7983 */ /* 0x000ee20000300800 */
[----:B0----5:R-:W-:Y:S01]  /*ad40*/  HADD2.F32 R11, -RZ, R23.H0_H0 ;  /* 0x20000017ff0b7230 */ /* 0x021fe20000004100 */
[----:B------:R-:W-:Y:S01]  /*ad50*/  ISETP.GT.AND P1, PT, R0, 0xf9, P0 ;  /* 0x000000f90000780c */ /* 0x000fe20000724270 */
[----:B------:R-:W-:Y:S01]  /*ad60*/  BSSY B1, `(.L_x_286) ;  /* 0x000000a000017945 */ /* 0x000fe20003800000 */
[----:B------:R-:W-:Y:S02]  /*ad70*/  IADD3 R169, P0, R3, 0x80, RZ ;  /* 0x0000008003a97810 */ /* 0x000fe40007f1e0ff */
[----:B------:R-:W-:-:S04]  /*ad80*/  FMUL R11, R11, R16 ;  /* 0x000000100b0b7220 */ /* 0x000fc80000400000 */
[----:B---3--:R-:W-:-:S05]  /*ad90*/  FFMA R11, R10, R2, R11 ;  /* 0x000000020a0b7223 */ /* 0x008fca000000000b */
[----:B------:R-:W-:-:S04]  /*ada0*/  F2FP.F16.F32.PACK_AB R11, RZ, R11 ;  /* 0x0000000bff0b723e */ /* 0x000fc800000000ff */
[----:B------:R-:W-:Y:S01]  /*adb0*/  PRMT R3, R11, 0x7610, R3 ;  /* 0x000076100b037816 */ /* 0x000fe20000000003 */
[----:B------:R-:W-:-:S04]  /*adc0*/  IMAD.X R11, RZ, RZ, UR7, P0 ;  /* 0x00000007ff0b7e24 */ /* 0x000fc800080e06ff */
[----:B------:R0:W-:Y:S01]  /*add0*/  @P2 STG.E.U16 desc[UR36][R6.64+0x1f0], R3 ;  /* 0x0001f00306002986 */ /* 0x0001e2000c101524 */
[----:B------:R-:W-:Y:S05]  /*ade0*/  @!P1 BRA `(.L_x_287) ;  /* 0x0000000000049947 */ /* 0x000fea0003800000 */
[----:B------:R3:W5:Y:S02]  /*adf0*/  LDG.E.LTC128B.U16 R23, desc[UR36][R8.64+0x1f2] ;  /* 0x0001f22408177981 */ /* 0x000764000c1e1520 */
.L_x_287:
[----:B------:R-:W-:Y:S05]  /*ae00*/  BSYNC B1 ;  /* 0x0000000000017941 */ /* 0x000fea0003800000 */
.L_x_286:
[----:B------:R-:W4:Y:S01]  /*ae10*/  LDL.LU R10, [R1+0x1fc] ;  /* 0x0001fc00010a7983 */ /* 0x000f220000300800 */
[----:B0----5:R-:W-:Y:S01]  /*ae20*/  HADD2.F32 R3, -RZ, R23.H0_H0 ;  /* 0x20000017ff037230 */ /* 0x021fe20000004100 */
[----:B------:R-:W-:Y:S01]  /*ae30*/  ISETP.GT.AND P0, PT, R153, 0x80, PT ;  /* 0x000000809900780c */ /* 0x000fe20003f04270 */
[----:B--23--:R-:W-:-:S03]  /*ae40*/  IMAD R8, R11, R14, RZ ;  /* 0x0000000e0b087224 */ /* 0x00cfc600078e02ff */
[----:B------:R-:W-:Y:S01]  /*ae50*/  FMUL R3, R3, R16 ;  /* 0x0000001003037220 */ /* 0x000fe20000400000 */
[C---:B------:R-:W-:Y:S01]  /*ae60*/  IMAD R167, R169.reuse, R15, R8 ;  /* 0x0000000fa9a77224 */ /* 0x040fe200078e0208 */
[----:B------:R-:W-:Y:S01]  /*ae70*/  ISETP.GT.AND P4, PT, R0, RZ, P0 ;  /* 0x000000ff0000720c */ /* 0x000fe20000784270 */
[----:B------:R-:W-:-:S04]  /*ae80*/  IMAD.WIDE.U32 R8, R169, R14, R20 ;  /* 0x0000000ea9087225 */ /* 0x000fc800078e0014 */
[----:B------:R-:W-:Y:S02]  /*ae90*/  IMAD.IADD R9, R9, 0x1, R167 ;  /* 0x0000000109097824 */ /* 0x000fe400078e02a7 */
[----:B----4-:R-:W-:Y:S01]  /*aea0*/  FFMA R3, R10, R2, R3 ;  /* 0x000000020a037223 */ /* 0x010fe20000000003 */
[----:B------:R-:W-:-:S04]  /*aeb0*/  LEA R10, P2, R8, R12, 0x1 ;  /* 0x0000000c080a7211 */ /* 0x000fc800078408ff */
[----:B------:R-:W-:Y:S02]  /*aec0*/  F2FP.F16.F32.PACK_AB R3, RZ, R3 ;  /* 0x00000003ff03723e */ /* 0x000fe400000000ff */
[--C-:B------:R-:W-:Y:S02]  /*aed0*/  LEA.HI.X R11, R8, R13, R9.reuse, 0x1, P2 ;  /* 0x0000000d080b7211 */ /* 0x100fe400010f0c09 */
[----:B------:R-:W-:-:S05]  /*aee0*/  PRMT R9, R3, 0x7610, R9 ;  /* 0x0000761003097816 */ /* 0x000fca0000000009 */
[----:B------:R0:W-:Y:S04]  /*aef0*/  @P1 STG.E.U16 desc[UR36][R6.64+0x1f2], R9 ;  /* 0x0001f20906001986 */ /* 0x0001e8000c101524 */
[----:B------:R-:W2:Y:S01]  /*af00*/  @P4 LDG.E.LTC128B.U16 R23, desc[UR36][R10.64] ;  /* 0x000000240a174981 */ /* 0x000ea2000c1e1520 */
[----:B-1----:R-:W-:Y:S01]  /*af10*/  IMAD.U32 R161, RZ, RZ, UR8 ;  /* 0x00000008ffa17e24 */ /* 0x002fe2000f8e00ff */
[----:B------:R-:W-:Y:S01]  /*af20*/  ISETP.GT.AND P2, PT, R0, 0x1, P0 ;  /* 0x000000010000780c */ /* 0x000fe20000744270 */
[----:B------:R-:W-:Y:S01]  /*af30*/  IMAD.U32 R165, RZ, RZ, UR8 ;  /* 0x00000008ffa57e24 */ /* 0x000fe2000f8e00ff */
[----:B------:R-:W-:Y:S01]  /*af40*/  BSSY B1, `(.L_x_288) ;  /* 0x0000013000017945 */ /* 0x000fe20003800000 */
[----:B------:R-:W-:Y:S02]  /*af50*/  IMAD.U32 R164, RZ, RZ, UR9 ;  /* 0x00000009ffa47e24 */ /* 0x000fe4000f8e00ff */
[----:B------:R-:W-:-:S02]  /*af60*/  IMAD.SHL.U32 R161, R161, 0x100, RZ ;  /* 0x00000100a1a17824 */ /* 0x000fc400078e00ff */
[----:B0-----:R-:W-:Y:S01]  /*af70*/  IMAD.WIDE.U32 R8, R169, R14, R18 ;  /* 0x0000000ea9087225 */ /* 0x001fe200078e0012 */
[----:B------:R-:W-:-:S04]  /*af80*/  SHF.L.U64.HI R165, R165, 0x8, R164 ;  /* 0x00000008a5a57819 */ /* 0x000fc800000102a4 */
[----:B------:R-:W-:-:S03]  /*af90*/  IADD3 R9, R167, R9, RZ ;  /* 0x00000009a7097210 */ /* 0x000fc60007ffe0ff */
[----:B------:R-:W-:Y:S01]  /*afa0*/  IMAD.WIDE.U32 R162, R22, UR43, R8 ;  /* 0x0000002b16a27c25 */ /* 0x000fe2000f8e0008 */
[----:B------:R-:W-:-:S03]  /*afb0*/  IADD3 R8, P1, R161, R4, RZ ;  /* 0x00000004a1087210 */ /* 0x000fc60007f3e0ff */
[----:B------:R-:W-:Y:S01]  /*afc0*/  IMAD.IADD R7, R159, 0x1, R163 ;  /* 0x000000019f077824 */ /* 0x000fe200078e02a3 */
[----:B------:R-:W-:Y:S02]  /*afd0*/  IADD3.X R9, R165, R5, RZ, P1, !PT ;  /* 0x00000005a5097210 */ /* 0x000fe40000ffe4ff */
[----:B------:R-:W-:-:S04]  /*afe0*/  LEA R6, P3, R162, R12, 0x1 ;  /* 0x0000000ca2067211 */ /* 0x000fc800078608ff */
[----:B------:R-:W-:Y:S01]  /*aff0*/  LEA.HI.X R7, R162, R13, R7, 0x1, P3 ;  /* 0x0000000da2077211 */ /* 0x000fe200018f0c07 */
[----:B--2---:R-:W-:-:S05]  /*b000*/  HADD2.F32 R3, -RZ, R23.H0_H0 ;  /* 0x20000017ff037230 */ /* 0x004fca0000004100 */
[----:B------:R-:W-:-:S04]  /*b010*/  FMUL R3, R3, R16 ;  /* 0x0000001003037220 */ /* 0x000fc80000400000 */
[----:B------:R-:W-:-:S05]  /*b020*/  FFMA R3, R24, R2, R3 ;  /* 0x0000000218037223 */ /* 0x000fca0000000003 */
[----:B------:R-:W-:-:S05]  /*b030*/  F2FP.F16.F32.PACK_AB R3, RZ, R3 ;  /* 0x00000003ff03723e */ /* 0x000fca00000000ff */
[----:B------:R0:W-:Y:S01]  /*b040*/  @P4 STG.E.U16 desc[UR36][R8.64], R3 ;  /* 0x0000000308004986 */ /* 0x0001e2000c101524 */
[----:B------:R-:W-:Y:S05]  /*b050*/  @!P2 BRA `(.L_x_289) ;  /* 0x000000000004a947 */ /* 0x000fea0003800000 */
[----:B------:R1:W5:Y:S02]  /*b060*/  LDG.E.LTC128B.U16 R23, desc[UR36][R6.64+0x2] ;  /* 0x0000022406177981 */ /* 0x000364000c1e1520 */
.L_x_289:
[----:B------:R-:W-:Y:S05]  /*b070*/  BSYNC B1 ;  /* 0x0000000000017941 */ /* 0x000fea0003800000 */
.L_x_288:
[----:B0----5:R-:W-:Y:S01]  /*b080*/  HADD2.F32 R3, -RZ, R23.H0_H0 ;  /* 0x20000017ff037230 */ /* 0x021fe20000004100 */
[----:B------:R-:W-:Y:S01]  /*b090*/  ISETP.GT.AND P1, PT, R153, 0x88, PT ;  /* 0x000000889900780c */ /* 0x000fe20003f24270 */
[----:B------:R-:W-:Y:S01]  /*b0a0*/  IMAD.WIDE.U32 R14, R169, R14, R156 ;  /* 0x0000000ea90e7225 */ /* 0x000fe200078e009c */
[----:B------:R-:W-:Y:S03]  /*b0b0*/  BSSY B1, `(.L_x_290) ;  /* 0x0000010000017945 */ /* 0x000fe60003800000 */
[----:B------:R-:W-:Y:S01]  /*b0c0*/  FMUL R10, R3, R16 ;  /* 0x00000010030a7220 */ /* 0x000fe20000400000 */
[----:B------:R-:W-:Y:S01]  /*b0d0*/  IMAD.IADD R167, R167, 0x1, R15 ;  /* 0x00000001a7a77824 */ /* 0x000fe200078e020f */
[----:B------:R-:W-:Y:S02]  /*b0e0*/  IADD3 R154, P4, R154, R14, RZ ;  /* 0x0000000e9a9a7210 */ /* 0x000fe40007f9e0ff */
[----:B------:R-:W-:Y:S01]  /*b0f0*/  FFMA R10, R25, R2, R10 ;  /* 0x00000002190a7223 */ /* 0x000fe2000000000a */
[----:B------:R-:W-:-:S02]  /*b100*/  ISETP.GT.AND P3, PT, R0, RZ, P1 ;  /* 0x000000ff0000720c */ /* 0x000fc40000f64270 */
[--C-:B------:R-:W-:Y:S01]  /*b110*/  IMAD.X R20, R167, 0x1, R21.reuse, P4 ;  /* 0x00000001a7147824 */ /* 0x100fe200020e0615 */
[----:B------:R-:W-:Y:S02]  /*b120*/  IADD3 R14, P5, R18, R14, RZ ;  /* 0x0000000e120e7210 */ /* 0x000fe40007fbe0ff */
[----:B------:R-:W-:Y:S02]  /*b130*/  F2FP.F16.F32.PACK_AB R3, RZ, R10 ;  /* 0x0000000aff03723e */ /* 0x000fe400000000ff */
[C---:B------:R-:W-:Y:S02]  /*b140*/  LEA R10, P4, R154.reuse, R12, 0x1 ;  /* 0x0000000c9a0a7211 */ /* 0x040fe400078808ff */
[----:B------:R-:W-:Y:S02]  /*b150*/  PRMT R21, R3, 0x7610, R21 ;  /* 0x0000761003157816 */ /* 0x000fe40000000015 */
[----:B------:R-:W-:Y:S02]  /*b160*/  LEA.HI.X R11, R154, R13, R20, 0x1, P4 ;  /* 0x0000000d9a0b7211 */ /* 0x000fe400020f0c14 */
[----:B------:R-:W-:Y:S01]  /*b170*/  PRMT R3, R23, 0x7610, R3 ;  /* 0x0000761017037816 */ /* 0x000fe20000000003 */
[----:B------:R0:W-:Y:S01]  /*b180*/  @P2 STG.E.U16 desc[UR36][R8.64+0x2], R21 ;  /* 0x0000021508002986 */ /* 0x0001e2000c101524 */
[----:B------:R-:W-:Y:S05]  /*b190*/  @!P3 BRA `(.L_x_291) ;  /* 0x000000000004b947 */ /* 0x000fea0003800000 */
[----:B------:R2:W5:Y:S02]  /*b1a0*/  LDG.E.LTC128B.U16 R3, desc[UR36][R10.64] ;  /* 0x000000240a037981 */ /* 0x000564000c1e1520 */
.L_x_291:
[----:B------:R-:W-:Y:S05]  /*b1b0*/  BSYNC B1 ;  /* 0x0000000000017941 */ /* 0x000fea0003800000 */
.L_x_290:
[----:B--2--5:R-:W-:Y:S01]  /*b1c0*/  HADD2.F32 R11, -RZ, R3.H0_H0 ;  /* 0x20000003ff0b7230 */ /* 0x024fe20000004100 */
[----:B------:R-:W-:Y:S01]  /*b1d0*/  IADD3 R10, P2, R8, R160, RZ ;  /* 0x000000a0080a7210 */ /* 0x000fe20007f5e0ff */
[----:B------:R-:W-:Y:S01]  /*b1e0*/  IMAD.X R15, R19, 0x1, R167, P5 ;  /* 0x00000001130f7824 */ /* 0x000fe200028e06a7 */
[----:B------:R-:W-:Y:S01]  /*b1f0*/  ISETP.GT.AND P5, PT, R0, 0x1, P1 ;  /* 0x000000010000780c */ /* 0x000fe20000fa4270 */
[----:B------:R-:W-:Y:S01]  /*b200*/  BSSY B1, `(.L_x_292) ;  /* 0x000000c000017945 */ /* 0x000fe20003800000 */
[----:B------:R-:W-:Y:S01]  /*b210*/  FMUL R11, R11, R16 ;  /* 0x000000100b0b7220 */ /* 0x000fe20000400000 */
[----:B------:R-:W-:-:S04]  /*b220*/  IMAD.WIDE.U32 R22, R22, UR43, R14 ;  /* 0x0000002b16167c25 */ /* 0x000fc8000f8e000e */
[----:B------:R-:W-:Y:S01]  /*b230*/  FFMA R11, R26, R2, R11 ;  /* 0x000000021a0b7223 */ /* 0x000fe2000000000b */
[----:B------:R-:W-:Y:S01]  /*b240*/  IMAD.IADD R159, R159, 0x1, R23 ;  /* 0x000000019f9f7824 */ /* 0x000fe200078e0217 */
[----:B------:R-:W-:-:S03]  /*b250*/  LEA R12, P4, R22, R12, 0x1 ;  /* 0x0000000c160c7211 */ /* 0x000fc600078808ff */
[----:B------:R-:W-:Y:S01]  /*b260*/  F2FP.F16.F32.PACK_AB R14, RZ, R11 ;  /* 0x0000000bff0e723e */ /* 0x000fe200000000ff */
[----:B------:R-:W-:Y:S01]  /*b270*/  IMAD.X R11, R9, 0x1, R158, P2 ;  /* 0x00000001090b7824 */ /* 0x000fe200010e069e */
[----:B------:R-:W-:-:S04]  /*b280*/  LEA.HI.X R13, R22, R13, R159, 0x1, P4 ;  /* 0x0000000d160d7211 */ /* 0x000fc800020f0c9f */
[----:B------:R2:W-:Y:S01]  /*b290*/  @P3 STG.E.U16 desc[UR36][R10.64], R14 ;  /* 0x0000000e0a003986 */ /* 0x0005e2000c101524 */
[----:B------:R-:W-:Y:S05]  /*b2a0*/  @!P5 BRA `(.L_x_293) ;  /* 0x000000000004d947 */ /* 0x000fea0003800000 */
[----:B------:R3:W5:Y:S02]  /*b2b0*/  LDG.E.LTC128B.U16 R3, desc[UR36][R12.64+0x2] ;  /* 0x000002240c037981 */ /* 0x000764000c1e1520 */
.L_x_293:
[----:B------:R-:W-:Y:S05]  /*b2c0*/  BSYNC B1 ;  /* 0x0000000000017941 */ /* 0x000fea0003800000 */
.L_x_292:
[----:B-----5:R-:W-:Y:S01]  /*b2d0*/  HADD2.F32 R15, -RZ, R3.H0_H0 ;  /* 0x20000003ff0f7230 */ /* 0x020fe20000004100 */
[----:B------:R-:W-:Y:S01]  /*b2e0*/  ISETP.GT.AND P2, PT, R0, 0x8, P0 ;  /* 0x000000080000780c */ /* 0x000fe20000744270 */
[----:B------:R-:W-:Y:S03]  /*b2f0*/  BSSY B1, `(.L_x_294) ;  /* 0x0000007000017945 */ /* 0x000fe60003800000 */
[----:B--2---:R-:W-:-:S04]  /*b300*/  FMUL R14, R15, R16 ;  /* 0x000000100f0e7220 */ /* 0x004fc80000400000 */
[----:B------:R-:W-:-:S05]  /*b310*/  FFMA R14, R27, R2, R14 ;  /* 0x000000021b0e7223 */ /* 0x000fca000000000e */
[----:B------:R-:W-:-:S05]  /*b320*/  F2FP.F16.F32.PACK_AB R14, RZ, R14 ;  /* 0x0000000eff0e723e */ /* 0x000fca00000000ff */
[----:B------:R2:W-:Y:S01]  /*b330*/  @P5 STG.E.U16 desc[UR36][R10.64+0x2], R14 ;  /* 0x0000020e0a005986 */ /* 0x0005e2000c101524 */
[----:B------:R-:W-:Y:S05]  /*b340*/  @!P2 BRA `(.L_x_295) ;  /* 0x000000000004a947 */ /* 0x000fea0003800000 */
[----:B------:R4:W5:Y:S02]  /*b350*/  LDG.E.LTC128B.U16 R3, desc[UR36][R6.64+0x10] ;  /* 0x0000102406037981 */ /* 0x000964000c1e1520 */
.L_x_295:
[----:B------:R-:W-:Y:S05]  /*b360*/  BSYNC B1 ;  /* 0x0000000000017941 */ /* 0x000fea0003800000 */
.L_x_294:
[----:B--2--5:R-:W-:Y:S01]  /*b370*/  HADD2.F32 R11, -RZ, R3.H0_H0 ;  /* 0x20000003ff0b7230 */ /* 0x024fe20000004100 */
[----:B------:R-:W-:Y:S01]  /*b380*/  ISETP.GT.AND P3, PT, R0, 0x9, P0 ;  /* 0x000000090000780c */ /* 0x000fe20000764270 */
[----:B------:R-:W-:Y:S03]  /*b390*/  BSSY B1, `(.L_x_296) ;  /* 0x0000007000017945 */ /* 0x000fe60003800000 */
[----:B------:R-:W-:-:S04]  /*b3a0*/  FMUL R11, R11, R16 ;  /* 0x000000100b0b7220 */ /* 0x000fc80000400000 */
[----:B------:R-:W-:-:S05]  /*b3b0*/  FFMA R11, R28, R2, R11 ;  /* 0x000000021c0b7223 */ /* 0x000fca000000000b */
[----:B------:R-:W-:-:S05]  /*b3c0*/  F2FP.F16.F32.PACK_AB R11, RZ, R11 ;  /* 0x0000000bff0b723e */ /* 0x000fca00000000ff */
[----:B------:R2:W-:Y:S01]  /*b3d0*/  @P2 STG.E.U16 desc[UR36][R8.64+0x10], R11 ;  /* 0x0000100b08002986 */ /* 0x0005e2000c101524 */
[----:B------:R-:W-:Y:S05]  /*b3e0*/  @!P3 BRA `(.L_x_297) ;  /* 0x000000000004b947 */ /* 0x000fea0003800000 */
[----:B------:R0:W5:Y:S02]  /*b3f0*/  LDG.E.LTC128B.U16 R3, desc[UR36][R6.64+0x12] ;  /* 0x0000122406037981 */ /* 0x000164000c1e1520 */
.L_x_297:
[----:B------:R-:W-:Y:S05]  /*b400*/  BSYNC B1 ;  /* 0x0000000000017941 */ /* 0x000fea0003800000 */
.L_x_296:
        /* <DEDUP_REMOVED lines=9> */
.L_x_299:
[----:B------:R-:W-:Y:S05]  /*b4a0*/  BSYNC B1 ;  /* 0x0000000000017941 */ /* 0x000fea0003800000 */
.L_x_298:
[----:B-----5:R-:W-:Y:S01]  /*b4b0*/  HADD2.F32 R11, -RZ, R3.H0_H0 ;  /* 0x20000003ff0b7230 */ /* 0x020fe20000004100 */
[----:B--2---:R-:W-:Y:S01]  /*b4c0*/  IADD3 R10, P3, R160, R8, RZ ;  /* 0x00000008a00a7210 */ /* 0x004fe20007f7e0ff */
[----:B------:R-:W-:Y:S01]  /*b4d0*/  BSSY B1, `(.L_x_300) ;  /* 0x0000009000017945 */ /* 0x000fe20003800000 */
[----:B------:R-:W-:Y:S02]  /*b4e0*/  ISETP.GT.AND P2, PT, R0, 0x9, P1 ;  /* 0x000000090000780c */ /* 0x000fe40000f44270 */
[----:B------:R-:W-:-:S04]  /*b4f0*/  FMUL R11, R11, R16 ;  /* 0x000000100b0b7220 */ /* 0x000fc80000400000 */
[----:B------:R-:W-:-:S05]  /*b500*/  FFMA R11, R30, R2, R11 ;  /* 0x000000021e0b7223 */ /* 0x000fca000000000b */
[----:B------:R-:W-:Y:S02]  /*b510*/  F2FP.F16.F32.PACK_AB R14, RZ, R11 ;  /* 0x0000000bff0e723e */ /* 0x000fe400000000ff */
[----:B------:R-:W-:-:S05]  /*b520*/  IADD3.X R11, R158, R9, RZ, P3, !PT ;  /* 0x000000099e0b7210 */ /* 0x000fca0001ffe4ff */
[----:B------:R2:W-:Y:S01]  /*b530*/  @P4 STG.E.U16 desc[UR36][R10.64+0x10], R14 ;  /* 0x0000100e0a004986 */ /* 0x0005e2000c101524 */
[----:B------:R-:W-:Y:S05]  /*b540*/  @!P2 BRA `(.L_x_301) ;  /* 0x000000000004a947 */ /* 0x000fea0003800000 */
[----:B------:R0:W5:Y:S02]  /*b550*/  LDG.E.LTC128B.U16 R3, desc[UR36][R12.64+0x12] ;  /* 0x000012240c037981 */ /* 0x000164000c1e1520 */
.L_x_301:
[----:B------:R-:W-:Y:S05]  /*b560*/  BSYNC B1 ;  /* 0x0000000000017941 */ /* 0x000fea0003800000 */
.L_x_300:
[----:B--2--5:R-:W-:Y:S01]  /*b570*/  HADD2.F32 R11, -RZ, R3.H0_H0 ;  /* 0x20000003ff0b7230 */ /* 0x024fe20000004100 */
[----:B------:R-:W-:Y:S01]  /*b580*/  IADD3 R160, P3, P4, R160, R4, R161 ;  /* 0x00000004a0a07210 */ /* 0x000fe20007c7e0a1 */
[----:B------:R-:W-:Y:S01]  /*b590*/  BSSY B1, `(.L_x_302) ;  /* 0x0000009000017945 */ /* 0x000fe20003800000 */
[----:B------:R-:W-:Y:S02]  /*b5a0*/  ISETP.GT.AND P5, PT, R0, 0x10, P0 ;  /* 0x000000100000780c */ /* 0x000fe400007a4270 */
[----:B------:R-:W-:Y:S01]  /*b5b0*/  FMUL R10, R11, R16 ;  /* 0x000000100b0a7220 */ /* 0x000fe20000400000 */
[----:B------:R-:W-:-:S03]  /*b5c0*/  IADD3.X R161, R158, R5, R165, P3, P4 ;  /* 0x000000059ea17210 */ /* 0x000fc60001fe84a5 */
[----:B------:R-:W-:-:S05]  /*b5d0*/  FFMA R10, R31, R2, R10 ;  /* 0x000000021f0a7223 */ /* 0x000fca000000000a */
[----:B------:R-:W-:-:S05]  /*b5e0*/  F2FP.F16.F32.PACK_AB R10, RZ, R10 ;  /* 0x0000000aff0a723e */ /* 0x000fca00000000ff */
[----:B------:R2:W-:Y:S01]  /*b5f0*/  @P2 STG.E.U16 desc[UR36][R160.64+0x12], R10 ;  /* 0x0000120aa0002986 */ /* 0x0005e2000c101524 */
[----:B------:R-:W-:Y:S05]  /*b600*/  @!P5 BRA `(.L_x_303) ;  /* 0x000000000004d947 */ /* 0x000fea0003800000 */
[----:B------:R0:W5:Y:S02]  /*b610*/  LDG.E.LTC128B.U16 R3, desc[UR36][R6.64+0x20] ;  /* 0x0000202406037981 */ /* 0x000164000c1e1520 */
.L_x_303:
[----:B------:R-:W-:Y:S05]  /*b620*/  BSYNC B1 ;  /* 0x0000000000017941 */ /* 0x000fea0003800000 */
.L_x_302:
[----:B-----5:R-:W-:Y:S01]  /*b630*/  HADD2.F32 R5, -RZ, R3.H0_H0 ;  /* 0x20000003ff057230 */ /* 0x020fe20000004100 */
        /* <DEDUP_REMOVED lines=8> */
.L_x_305:
[----:B------:R-:W-:Y:S05]  /*b6c0*/  BSYNC B1 ;  /* 0x0000000000017941 */ /* 0x000fea0003800000 */
.L_x_304:
[----:B0----5:R-:W-:Y:S01]  /*b6d0*/  HADD2.F32 R5, -RZ, R3.H0_H0 ;  /* 0x20000003ff057230 */ /* 0x021fe20000004100 */
        /* <DEDUP_REMOVED lines=8> */
.L_x_307:
[----:B------:R-:W-:Y:S05]  /*b760*/  BSYNC B1 ;  /* 0x0000000000017941 */ /* 0x000fea0003800000 */
.L_x_306:
[----:B-----5:R-:W-:Y:S01]  /*b770*/  HADD2.F32 R5, -RZ, R3.H0_H0 ;  /* 0x20000003ff057230 */ /* 0x020fe20000004100 */
[----:B------:R-:W-:Y:S01]  /*b780*/  ISETP.GT.AND P2, PT, R0, 0x11, P1 ;  /* 0x000000110000780c */ /* 0x000fe20000f44270 */
[----:B0-----:R-:W-:Y:S01]  /*b790*/  @P3 IMAD.MOV.U32 R4, RZ, RZ, R160 ;  /* 0x000000ffff043224 */ /* 0x001fe200078e00a0 */
[----:B------:R-:W-:Y:S02]  /*b7a0*/  BSSY B1, `(.L_x_308) ;  /* 0x0000009000017945 */ /* 0x000fe40003800000 */
[----:B------:R-:W-:-:S04]  /*b7b0*/  FMUL R5, R5, R16 ;  /* 0x0000001005057220 */ /* 0x000fc80000400000 */
[----:B------:R-:W-:-:S05]  /*b7c0*/  FFMA R5, R34, R2, R5 ;  /* 0x0000000222057223 */ /* 0x000fca0000000005 */
[----:B------:R-:W-:-:S04]  /*b7d0*/  F2FP.F16.F32.PACK_AB R5, RZ, R5 ;  /* 0x00000005ff05723e */ /* 0x000fc800000000ff */
[----:B--2---:R-:W-:Y:S01]  /*b7e0*/  PRMT R10, R5, 0x7610, R10 ;  /* 0x00007610050a7816 */ /* 0x004fe2000000000a */
[----:B------:R-:W-:-:S05]  /*b7f0*/  @P3 IMAD.MOV.U32 R5, RZ, RZ, R161 ;  /* 0x000000ffff053224 */ /* 0x000fca00078e00a1 */
[----:B------:R0:W-:Y:S01]  /*b800*/  @P3 STG.E.U16 desc[UR36][R4.64+0x20], R10 ;  /* 0x0000200a04003986 */ /* 0x0001e2000c101524 */
[----:B------:R-:W-:Y:S05]  /*b810*/  @!P2 BRA `(.L_x_309) ;  /* 0x000000000004a947 */ /* 0x000fea0003800000 */
[----:B------:R2:W5:Y:S02]  /*b820*/  LDG.E.LTC128B.U16 R3, desc[UR36][R12.64+0x22] ;  /* 0x000022240c037981 */ /* 0x000564000c1e1520 */
.L_x_309:
[----:B------:R-:W-:Y:S05]  /*b830*/  BSYNC B1 ;  /* 0x0000000000017941 */ /* 0x000fea0003800000 */
.L_x_308:
[----:B0----5:R-:W-:Y:S01]  /*b840*/  HADD2.F32 R5, -RZ, R3.H0_H0 ;  /* 0x20000003ff057230 */ /* 0x021fe20000004100 */
[----:B------:R-:W-:Y:S01]  /*b850*/  ISETP.GT.AND P3, PT, R0, 0x18, P0 ;  /* 0x000000180000780c */ /* 0x000fe20000764270 */
[----:B------:R-:W-:Y:S03]  /*b860*/  BSSY B1, `(.L_x_310) ;  /* 0x000000a000017945 */ /* 0x000fe60003800000 */
[----:B------:R-:W-:Y:S01]  /*b870*/  FMUL R4, R5, R16 ;  /* 0x0000001005047220 */ /* 0x000fe20000400000 */
[----:B------:R-:W-:-:S03]  /*b880*/  @P2 IMAD.MOV.U32 R5, RZ, RZ, R161 ;  /* 0x000000ffff052224 */ /* 0x000fc600078e00a1 */
[----:B------:R-:W-:-:S05]  /*b890*/  FFMA R4, R35, R2, R4 ;  /* 0x0000000223047223 */ /* 0x000fca0000000004 */
[----:B------:R-:W-:-:S04]  /*b8a0*/  F2FP.F16.F32.PACK_AB R4, RZ, R4 ;  /* 0x00000004ff04723e */ /* 0x000fc800000000ff */
[----:B------:R-:W-:Y:S01]  /*b8b0*/  PRMT R10, R4, 0x7610, R10 ;  /* 0x00007610040a7816 */ /* 0x000fe2000000000a */
[----:B------:R-:W-:-:S05]  /*b8c0*/  @P2 IMAD.MOV.U32 R4, RZ, RZ, R160 ;  /* 0x000000ffff042224 */ /* 0x000fca00078e00a0 */
[----:B------:R0:W-:Y:S01]  /*b8d0*/  @P2 STG.E.U16 desc[UR36][R4.64+0x22], R10 ;  /* 0x0000220a04002986 */ /* 0x0001e2000c101524 */
[----:B------:R-:W-:Y:S05]  /*b8e0*/  @!P3 BRA `(.L_x_311) ;  /* 0x000000000004b947 */ /* 0x000fea0003800000 */
[----:B------:R0:W5:Y:S02]  /*b8f0*/  LDG.E.LTC128B.U16 R3, desc[UR36][R6.64+0x30] ;  /* 0x0000302406037981 */ /* 0x000164000c1e1520 */
.L_x_311:
[----:B------:R-:W-:Y:S05]  /*b900*/  BSYNC B1 ;  /* 0x0000000000017941 */ /* 0x000fea0003800000 */
.L_x_310:
        /* <DEDUP_REMOVED lines=9> */
.L_x_313:
[----:B------:R-:W-:Y:S05]  /*b9a0*/  BSYNC B1 ;  /* 0x0000000000017941 */ /* 0x000fea0003800000 */
.L_x_312:
        /* <DEDUP_REMOVED lines=9> */
.L_x_315:
[----:B------:R-:W-:Y:S05]  /*ba40*/  BSYNC B1 ;  /* 0x0000000000017941 */ /* 0x000fea0003800000 */
.L_x_314:
[----:B-----5:R-:W-:Y:S01]  /*ba50*/  HADD2.F32 R5, -RZ, R3.H0_H0 ;  /* 0x20000003ff057230 */ /* 0x020fe20000004100 */
[----:B------:R-:W-:Y:S01]  /*ba60*/  ISETP.GT.AND P2, PT, R0, 0x19, P1 ;  /* 0x000000190000780c */ /* 0x000fe20000f44270 */
[----:B0-----:R-:W-:Y:S01]  /*ba70*/  @P3 IMAD.MOV.U32 R4, RZ, RZ, R160 ;  /* 0x000000ffff043224 */ /* 0x001fe200078e00a0 */
[----:B------:R-:W-:Y:S02]  /*ba80*/  BSSY B1, `(.L_x_316) ;  /* 0x0000009000017945 */ /* 0x000fe40003800000 */
[----:B------:R-:W-:-:S04]  /*ba90*/  FMUL R5, R5, R16 ;  /* 0x0000001005057220 */ /* 0x000fc80000400000 */
[----:B------:R-:W-:-:S05]  /*baa0*/  FFMA R5, R38, R2, R5 ;  /* 0x0000000226057223 */ /* 0x000fca0000000005 */
[----:B------:R-:W-:-:S04]  /*bab0*/  F2FP.F16.F32.PACK_AB R5, RZ, R5 ;  /* 0x00000005ff05723e */ /* 0x000fc800000000ff */
[----:B------:R-:W-:Y:S02]  /*bac0*/  PRMT R10, R5, 0x7610, R10 ;  /* 0x00007610050a7816 */ /* 0x000fe4000000000a */
[----:B------:R-:W-:-:S05]  /*bad0*/  @P3 MOV R5, R161 ;  /* 0x000000a100053202 */ /* 0x000fca0000000f00 */
[----:B------:R0:W-:Y:S01]  /*bae0*/  @P3 STG.E.U16 desc[UR36][R4.64+0x30], R10 ;  /* 0x0000300a04003986 */ /* 0x0001e2000c101524 */
[----:B------:R-:W-:Y:S05]  /*baf0*/  @!P2 BRA `(.L_x_317) ;  /* 0x000000000004a947 */ /* 0x000fea0003800000 */
[----:B------:R0:W5:Y:S02]  /*bb00*/  LDG.E.LTC128B.U16 R3, desc[UR36][R12.64+0x32] ;  /* 0x000032240c037981 */ /* 0x000164000c1e1520 */
.L_x_317:
[----:B------:R-:W-:Y:S05]  /*bb10*/  BSYNC B1 ;  /* 0x0000000000017941 */ /* 0x000fea0003800000 */
.L_x_316:
        /* <DEDUP_REMOVED lines=12> */
.L_x_319:
[----:B------:R-:W-:Y:S05]  /*bbe0*/  BSYNC B1 ;  /* 0x0000000000017941 */ /* 0x000fea0003800000 */
.L_x_318:
        /* <DEDUP_REMOVED lines=9> */
.L_x_321:
[----:B------:R-:W-:Y:S05]  /*bc80*/  BSYNC B1 ;  /* 0x0000000000017941 */ /* 0x000fea0003800000 */
.L_x_320:
        /* <DEDUP_REMOVED lines=9> */
.L_x_323:
[----:B------:R-:W-:Y:S05]  /*bd20*/  BSYNC B1 ;  /* 0x0000000000017941 */ /* 0x000fea0003800000 */
.L_x_322:
[----:B-----5:R-:W-:Y:S01]  /*bd30*/  HADD2.F32 R5, -RZ, R3.H0_H0 ;  /* 0x20000003ff057230 */ /* 0x020fe20000004100 */
[----:B------:R-:W-:Y:S01]  /*bd40*/  ISETP.GT.AND P2, PT, R0, 0x21, P1 ;  /* 0x000000210000780c */ /* 0x000fe20000f44270 */
[----:B0-----:R-:W-:Y:S01]  /*bd50*/  @P3 IMAD.MOV.U32 R4, RZ, RZ, R160 ;  /* 0x000000ffff043224 */ /* 0x001fe200078e00a0 */
[----:B------:R-:W-:Y:S02]  /*bd60*/  BSSY B1, `(.L_x_324) ;  /* 0x0000009000017945 */ /* 0x000fe40003800000 */
[----:B------:R-:W-:-:S04]  /*bd70*/  FMUL R5, R5, R16 ;  /* 0x0000001005057220 */ /* 0x000fc80000400000 */
[----:B------:R-:W-:-:S05]  /*bd80*/  FFMA R5, R42, R2, R5 ;  /* 0x000000022a057223 */ /* 0x000fca0000000005 */
[----:B------:R-:W-:-:S04]  /*bd90*/  F2FP.F16.F32.PACK_AB R5, RZ, R5 ;  /* 0x00000005ff05723e */ /* 0x000fc800000000ff */
[----:B------:R-:W-:Y:S01]  /*bda0*/  PRMT R10, R5, 0x7610, R10 ;  /* 0x00007610050a7816 */ /* 0x000fe2000000000a */
[----:B------:R-:W-:-:S05]  /*bdb0*/  @P3 IMAD.MOV.U32 R5, RZ, RZ, R161 ;  /* 0x000000ffff053224 */ /* 0x000fca00078e00a1 */
[----:B------:R0:W-:Y:S01]  /*bdc0*/  @P3 STG.E.U16 desc[UR36][R4.64+0x40], R10 ;  /* 0x0000400a04003986 */ /* 0x0001e2000c101524 */
[----:B------:R-:W-:Y:S05]  /*bdd0*/  @!P2 BRA `(.L_x_325) ;  /* 0x000000000004a947 */ /* 0x000fea0003800000 */
[----:B------:R0:W5:Y:S02]  /*bde0*/  LDG.E.LTC128B.U16 R3, desc[UR36][R12.64+0x42] ;  /* 0x000042240c037981 */ /* 0x000164000c1e1520 */
.L_x_325:
[----:B------:R-:W-:Y:S05]  /*bdf0*/  BSYNC B1 ;  /* 0x0000000000017941 */ /* 0x000fea0003800000 */
.L_x_324:
[----:B0----5:R-:W-:Y:S01]  /*be00*/  HADD2.F32 R5, -RZ, R3.H0_H0 ;  /* 0x20000003ff057230 */ /* 0x021fe20000004100 */
[----:B------:R-:W-:Y:S01]  /*be10*/  ISETP.GT.AND P3, PT, R0, 0x28, P0 ;  /* 0x000000280000780c */ /* 0x000fe20000764270 */
[----:B------:R-:W-:Y:S03]  /*be20*/  BSSY B1, `(.L_x_326) ;  /* 0x000000a000017945 */ /* 0x000fe60003800000 */
[----:B------:R-:W-:Y:S01]  /*be30*/  FMUL R4, R5, R16 ;  /* 0x0000001005047220 */ /* 0x000fe20000400000 */
[----:B------:R-:W-:-:S03]  /*be40*/  @P2 MOV R5, R161 ;  /* 0x000000a100052202 */ /* 0x000fc60000000f00 */
[----:B------:R-:W-:-:S05]  /*be50*/  FFMA R4, R43, R2, R4 ;  /* 0x000000022b047223 */ /* 0x000fca0000000004 */
[----:B------:R-:W-:-:S04]  /*be60*/  F2FP.F16.F32.PACK_AB R4, RZ, R4 ;  /* 0x00000004ff04723e */ /* 0x000fc800000000ff */
[----:B------:R-:W-:Y:S01]  /*be70*/  PRMT R10, R4, 0x7610, R10 ;  /* 0x00007610040a7816 */ /* 0x000fe2000000000a */
[----:B------:R-:W-:-:S05]  /*be80*/  @P2 IMAD.MOV.U32 R4, RZ, RZ, R160 ;  /* 0x000000ffff042224 */ /* 0x000fca00078e00a0 */
[----:B------:R0:W-:Y:S01]  /*be90*/  @P2 STG.E.U16 desc[UR36][R4.64+0x42], R10 ;  /* 0x0000420a04002986 */ /* 0x0001e2000c101524 */
[----:B------:R-:W-:Y:S05]  /*bea0*/  @!P3 BRA `(.L_x_327) ;  /* 0x000000000004b947 */ /* 0x000fea0003800000 */
[----:B------:R0:W5:Y:S02]  /*beb0*/  LDG.E.LTC128B.U16 R3, desc[UR36][R6.64+0x50] ;  /* 0x0000502406037981 */ /* 0x000164000c1e1520 */
.L_x_327:
[----:B------:R-:W-:Y:S05]  /*bec0*/  BSYNC B1 ;  /* 0x0000000000017941 */ /* 0x000fea0003800000 */
.L_x_326:
        /* <DEDUP_REMOVED lines=9> */
.L_x_329:
[----:B------:R-:W-:Y:S05]  /*bf60*/  BSYNC B1 ;  /* 0x0000000000017941 */ /* 0x000fea0003800000 */
.L_x_328:
        /* <DEDUP_REMOVED lines=9> */
.L_x_331:
[----:B------:R-:W-:Y:S05]  /*c000*/  BSYNC B1 ;  /* 0x0000000000017941 */ /* 0x000fea0003800000 */
.L_x_330:
        /* <DEDUP_REMOVED lines=12> */
.L_x_333:
[----:B------:R-:W-:Y:S05]  /*c0d0*/  BSYNC B1 ;  /* 0x0000000000017941 */ /* 0x000fea0003800000 */
.L_x_332:
        /* <DEDUP_REMOVED lines=12> */
.L_x_335:
[----:B------:R-:W-:Y:S05]  /*c1a0*/  BSYNC B1 ;  /* 0x0000000000017941 */ /* 0x000fea0003800000 */
.L_x_334:
        /* <DEDUP_REMOVED lines=9> */
.L_x_337:
[----:B------:R-:W-:Y:S05]  /*c240*/  BSYNC B1 ;  /* 0x0000000000017941 */ /* 0x000fea0003800000 */
.L_x_336:
        /* <DEDUP_REMOVED lines=9> */
.L_x_339:
[----:B------:R-:W-:Y:S05]  /*c2e0*/  BSYNC B1 ;  /* 0x0000000000017941 */ /* 0x000fea0003800000 */
.L_x_338:
        /* <DEDUP_REMOVED lines=12> */
.L_x_341:
[----:B------:R-:W-:Y:S05]  /*c3b0*/  BSYNC B1 ;  /* 0x0000000000017941 */ /* 0x000fea0003800000 */
.L_x_340:
        /* <DEDUP_REMOVED lines=12> */
.L_x_343:
[----:B------:R-:W-:Y:S05]  /*c480*/  BSYNC B1 ;  /* 0x0000000000017941 */ /* 0x000fea0003800000 */
.L_x_342:
        /* <DEDUP_REMOVED lines=9> */
.L_x_345:
[----:B------:R-:W-:Y:S05]  /*c520*/  BSYNC B1 ;  /* 0x0000000000017941 */ /* 0x000fea0003800000 */
.L_x_344:
        /* <DEDUP_REMOVED lines=9> */
.L_x_347:
[----:B------:R-:W-:Y:S05]  /*c5c0*/  BSYNC B1 ;  /* 0x0000000000017941 */ /* 0x000fea0003800000 */
.L_x_346:
        /* <DEDUP_REMOVED lines=12> */
.L_x_349:
[----:B------:R-:W-:Y:S05]  /*c690*/  BSYNC B1 ;  /* 0x0000000000017941 */ /* 0x000fea0003800000 */
.L_x_348:
        /* <DEDUP_REMOVED lines=12> */
.L_x_351:
[----:B------:R-:W-:Y:S05]  /*c760*/  BSYNC B1 ;  /* 0x0000000000017941 */ /* 0x000fea0003800000 */
.L_x_350:
        /* <DEDUP_REMOVED lines=9> */
.L_x_353:
[----:B------:R-:W-:Y:S05]  /*c800*/  BSYNC B1 ;  /* 0x0000000000017941 */ /* 0x000fea0003800000 */
.L_x_352:
        /* <DEDUP_REMOVED lines=9> */
.L_x_355:
[----:B------:R-:W-:Y:S05]  /*c8a0*/  BSYNC B1 ;  /* 0x0000000000017941 */ /* 0x000fea0003800000 */
.L_x_354:
        /* <DEDUP_REMOVED lines=12> */
.L_x_357:
[----:B------:R-:W-:Y:S05]  /*c970*/  BSYNC B1 ;  /* 0x0000000000017941 */ /* 0x000fea0003800000 */
.L_x_356:
        /* <DEDUP_REMOVED lines=12> */
.L_x_359:
[----:B------:R-:W-:Y:S05]  /*ca40*/  BSYNC B1 ;  /* 0x0000000000017941 */ /* 0x000fea0003800000 */
.L_x_358:
        /* <DEDUP_REMOVED lines=9> */
.L_x_361:
[----:B------:R-:W-:Y:S05]  /*cae0*/  BSYNC B1 ;  /* 0x0000000000017941 */ /* 0x000fea0003800000 */
.L_x_360:
        /* <DEDUP_REMOVED lines=9> */
.L_x_363:
[----:B------:R-:W-:Y:S05]  /*cb80*/  BSYNC B1 ;  /* 0x0000000000017941 */ /* 0x000fea0003800000 */
.L_x_362:
        /* <DEDUP_REMOVED lines=12> */
.L_x_365:
[----:B------:R-:W-:Y:S05]  /*cc50*/  BSYNC B1 ;  /* 0x0000000000017941 */ /* 0x000fea0003800000 */
.L_x_364:
        /* <DEDUP_REMOVED lines=12> */
.L_x_367:
[----:B------:R-:W-:Y:S05]  /*cd20*/  BSYNC B1 ;  /* 0x0000000000017941 */ /* 0x000fea0003800000 */
.L_x_366:
        /* <DEDUP_REMOVED lines=9> */
.L_x_369:
[----:B------:R-:W-:Y:S05]  /*cdc0*/  BSYNC B1 ;  /* 0x0000000000017941 */ /* 0x000fea0003800000 */
.L_x_368:
        /* <DEDUP_REMOVED lines=9> */
.L_x_371:
[----:B------:R-:W-:Y:S05]  /*ce60*/  BSYNC B1 ;  /* 0x0000000000017941 */ /* 0x000fea0003800000 */
.L_x_370:
        /* <DEDUP_REMOVED lines=12> */
.L_x_373:
[----:B------:R-:W-:Y:S05]  /*cf30*/  BSYNC B1 ;  /* 0x0000000000017941 */ /* 0x000fea0003800000 */
.L_x_372:
        /* <DEDUP_REMOVED lines=12> */
.L_x_375:
[----:B------:R-:W-:Y:S05]  /*d000*/  BSYNC B1 ;  /* 0x0000000000017941 */ /* 0x000fea0003800000 */
.L_x_374:
        /* <DEDUP_REMOVED lines=9> */
.L_x_377:
[----:B------:R-:W-:Y:S05]  /*d0a0*/  BSYNC B1 ;  /* 0x0000000000017941 */ /* 0x000fea0003800000 */
.L_x_376:
        /* <DEDUP_REMOVED lines=9> */
.L_x_379:
[----:B------:R-:W-:Y:S05]  /*d140*/  BSYNC B1 ;  /* 0x0000000000017941 */ /* 0x000fea0003800000 */
.L_x_378:
        /* <DEDUP_REMOVED lines=12> */
.L_x_381:
[----:B------:R-:W-:Y:S05]  /*d210*/  BSYNC B1 ;  /* 0x0000000000017941 */ /* 0x000fea0003800000 */
.L_x_380:
        /* <DEDUP_REMOVED lines=12> */
.L_x_383:
[----:B------:R-:W-:Y:S05]  /*d2e0*/  BSYNC B1 ;  /* 0x0000000000017941 */ /* 0x000fea0003800000 */
.L_x_382:
        /* <DEDUP_REMOVED lines=9> */
.L_x_385:
[----:B------:R-:W-:Y:S05]  /*d380*/  BSYNC B1 ;  /* 0x0000000000017941 */ /* 0x000fea0003800000 */
.L_x_384:
        /* <DEDUP_REMOVED lines=9> */
.L_x_387:
[----:B------:R-:W-:Y:S05]  /*d420*/  BSYNC B1 ;  /* 0x0000000000017941 */ /* 0x000fea0003800000 */
.L_x_386:
        /* <DEDUP_REMOVED lines=12> */
.L_x_389:
[----:B------:R-:W-:Y:S05]  /*d4f0*/  BSYNC B1 ;  /* 0x0000000000017941 */ /* 0x000fea0003800000 */
.L_x_388:
        /* <DEDUP_REMOVED lines=12> */
.L_x_391:
[----:B------:R-:W-:Y:S05]  /*d5c0*/  BSYNC B1 ;  /* 0x0000000000017941 */ /* 0x000fea0003800000 */
.L_x_390:
        /* <DEDUP_REMOVED lines=9> */
.L_x_393:
[----:B------:R-:W-:Y:S05]  /*d660*/  BSYNC B1 ;  /* 0x0000000000017941 */ /* 0x000fea0003800000 */
.L_x_392:
        /* <DEDUP_REMOVED lines=9> */
.L_x_395:
[----:B------:R-:W-:Y:S05]  /*d700*/  BSYNC B1 ;  /* 0x0000000000017941 */ /* 0x000fea0003800000 */
.L_x_394:
        /* <DEDUP_REMOVED lines=12> */
.L_x_397:
[----:B------:R-:W-:Y:S05]  /*d7d0*/  BSYNC B1 ;  /* 0x0000000000017941 */ /* 0x000fea0003800000 */
.L_x_396:
        /* <DEDUP_REMOVED lines=12> */
.L_x_399:
[----:B------:R-:W-:Y:S05]  /*d8a0*/  BSYNC B1 ;  /* 0x0000000000017941 */ /* 0x000fea0003800000 */
.L_x_398:
        /* <DEDUP_REMOVED lines=9> */
.L_x_401:
[----:B------:R-:W-:Y:S05]  /*d940*/  BSYNC B1 ;  /* 0x0000000000017941 */ /* 0x000fea0003800000 */
.L_x_400:
        /* <DEDUP_REMOVED lines=9> */
.L_x_403:
[----:B------:R-:W-:Y:S05]  /*d9e0*/  BSYNC B1 ;  /* 0x0000000000017941 */ /* 0x000fea0003800000 */
.L_x_402:
        /* <DEDUP_REMOVED lines=12> */
.L_x_405:
[----:B------:R-:W-:Y:S05]  /*dab0*/  BSYNC B1 ;  /* 0x0000000000017941 */ /* 0x000fea0003800000 */
.L_x_404:
        /* <DEDUP_REMOVED lines=12> */
.L_x_407:
[----:B------:R-:W-:Y:S05]  /*db80*/  BSYNC B1 ;  /* 0x0000000000017941 */ /* 0x000fea0003800000 */
.L_x_406:
        /* <DEDUP_REMOVED lines=9> */
.L_x_409:
[----:B------:R-:W-:Y:S05]  /*dc20*/  BSYNC B1 ;  /* 0x0000000000017941 */ /* 0x000fea0003800000 */
.L_x_408:
        /* <DEDUP_REMOVED lines=9> */
.L_x_411:
[----:B------:R-:W-:Y:S05]  /*dcc0*/  BSYNC B1 ;  /* 0x0000000000017941 */ /* 0x000fea0003800000 */
.L_x_410:
        /* <DEDUP_REMOVED lines=12> */
.L_x_413:
[----:B------:R-:W-:Y:S05]  /*dd90*/  BSYNC B1 ;  /* 0x0000000000017941 */ /* 0x000fea0003800000 */
.L_x_412:
        /* <DEDUP_REMOVED lines=12> */
.L_x_415:
[----:B------:R-:W-:Y:S05]  /*de60*/  BSYNC B1 ;  /* 0x0000000000017941 */ /* 0x000fea0003800000 */
.L_x_414:
        /* <DEDUP_REMOVED lines=9> */
.L_x_417:
[----:B------:R-:W-:Y:S05]  /*df00*/  BSYNC B1 ;  /* 0x0000000000017941 */ /* 0x000fea0003800000 */
.L_x_416:
        /* <DEDUP_REMOVED lines=9> */
.L_x_419:
[----:B------:R-:W-:Y:S05]  /*dfa0*/  BSYNC B1 ;  /* 0x0000000000017941 */ /* 0x000fea0003800000 */
.L_x_418:
        /* <DEDUP_REMOVED lines=12> */
.L_x_421:
[----:B------:R-:W-:Y:S05]  /*e070*/  BSYNC B1 ;  /* 0x0000000000017941 */ /* 0x000fea0003800000 */
.L_x_420:
        /* <DEDUP_REMOVED lines=12> */
.L_x_423:
[----:B------:R-:W-:Y:S05]  /*e140*/  BSYNC B1 ;  /* 0x0000000000017941 */ /* 0x000fea0003800000 */
.L_x_422:
        /* <DEDUP_REMOVED lines=9> */
.L_x_425:
[----:B------:R-:W-:Y:S05]  /*e1e0*/  BSYNC B1 ;  /* 0x0000000000017941 */ /* 0x000fea0003800000 */
.L_x_424:
        /* <DEDUP_REMOVED lines=9> */
.L_x_427:
[----:B------:R-:W-:Y:S05]  /*e280*/  BSYNC B1 ;  /* 0x0000000000017941 */ /* 0x000fea0003800000 */
.L_x_426:
        /* <DEDUP_REMOVED lines=12> */
.L_x_429:
[----:B------:R-:W-:Y:S05]  /*e350*/  BSYNC B1 ;  /* 0x0000000000017941 */ /* 0x000fea0003800000 */
.L_x_428:
        /* <DEDUP_REMOVED lines=12> */
.L_x_431:
[----:B------:R-:W-:Y:S05]  /*e420*/  BSYNC B1 ;  /* 0x0000000000017941 */ /* 0x000fea0003800000 */
.L_x_430:
        /* <DEDUP_REMOVED lines=9> */
.L_x_433:
[----:B------:R-:W-:Y:S05]  /*e4c0*/  BSYNC B1 ;  /* 0x0000000000017941 */ /* 0x000fea0003800000 */
.L_x_432:
        /* <DEDUP_REMOVED lines=9> */
.L_x_435:
[----:B------:R-:W-:Y:S05]  /*e560*/  BSYNC B1 ;  /* 0x0000000000017941 */ /* 0x000fea0003800000 */
.L_x_434:
        /* <DEDUP_REMOVED lines=12> */
.L_x_437:
[----:B------:R-:W-:Y:S05]  /*e630*/  BSYNC B1 ;  /* 0x0000000000017941 */ /* 0x000fea0003800000 */
.L_x_436:
        /* <DEDUP_REMOVED lines=12> */
.L_x_439:
[----:B------:R-:W-:Y:S05]  /*e700*/  BSYNC B1 ;  /* 0x0000000000017941 */ /* 0x000fea0003800000 */
.L_x_438:
        /* <DEDUP_REMOVED lines=9> */
.L_x_441:
[----:B------:R-:W-:Y:S05]  /*e7a0*/  BSYNC B1 ;  /* 0x0000000000017941 */ /* 0x000fea0003800000 */
.L_x_440:
        /* <DEDUP_REMOVED lines=9> */
.L_x_443:
[----:B------:R-:W-:Y:S05]  /*e840*/  BSYNC B1 ;  /* 0x0000000000017941 */ /* 0x000fea0003800000 */
.L_x_442:
        /* <DEDUP_REMOVED lines=12> */
.L_x_445:
[----:B------:R-:W-:Y:S05]  /*e910*/  BSYNC B1 ;  /* 0x0000000000017941 */ /* 0x000fea0003800000 */
.L_x_444:
        /* <DEDUP_REMOVED lines=12> */
.L_x_447:
[----:B------:R-:W-:Y:S05]  /*e9e0*/  BSYNC B1 ;  /* 0x0000000000017941 */ /* 0x000fea0003800000 */
.L_x_446:
        /* <DEDUP_REMOVED lines=9> */
.L_x_449:
[----:B------:R-:W-:Y:S05]  /*ea80*/  BSYNC B1 ;  /* 0x0000000000017941 */ /* 0x000fea0003800000 */
.L_x_448:
        /* <DEDUP_REMOVED lines=9> */
.L_x_451:
[----:B------:R-:W-:Y:S05]  /*eb20*/  BSYNC B1 ;  /* 0x0000000000017941 */ /* 0x000fea0003800000 */
.L_x_450:
        /* <DEDUP_REMOVED lines=12> */
.L_x_453:
[----:B------:R-:W-:Y:S05]  /*ebf0*/  BSYNC B1 ;  /* 0x0000000000017941 */ /* 0x000fea0003800000 */
.L_x_452:
        /* <DEDUP_REMOVED lines=12> */
.L_x_455:
[----:B------:R-:W-:Y:S05]  /*ecc0*/  BSYNC B1 ;  /* 0x0000000000017941 */ /* 0x000fea0003800000 */
.L_x_454:
        /* <DEDUP_REMOVED lines=9> */
.L_x_457:
[----:B------:R-:W-:Y:S05]  /*ed60*/  BSYNC B1 ;  /* 0x0000000000017941 */ /* 0x000fea0003800000 */
.L_x_456:
        /* <DEDUP_REMOVED lines=9> */
.L_x_459:
[----:B------:R-:W-:Y:S05]  /*ee00*/  BSYNC B1 ;  /* 0x0000000000017941 */ /* 0x000fea0003800000 */
.L_x_458:
        /* <DEDUP_REMOVED lines=12> */
.L_x_461:
[----:B------:R-:W-:Y:S05]  /*eed0*/  BSYNC B1 ;  /* 0x0000000000017941 */ /* 0x000fea0003800000 */
.L_x_460:
        /* <DEDUP_REMOVED lines=12> */
.L_x_463:
[----:B------:R-:W-:Y:S05]  /*efa0*/  BSYNC B1 ;  /* 0x0000000000017941 */ /* 0x000fea0003800000 */
.L_x_462:
        /* <DEDUP_REMOVED lines=9> */
.L_x_465:
[----:B------:R-:W-:Y:S05]  /*f040*/  BSYNC B1 ;  /* 0x0000000000017941 */ /* 0x000fea0003800000 */
.L_x_464:
        /* <DEDUP_REMOVED lines=9> */
.L_x_467:
[----:B------:R-:W-:Y:S05]  /*f0e0*/  BSYNC B1 ;  /* 0x0000000000017941 */ /* 0x000fea0003800000 */
.L_x_466:
        /* <DEDUP_REMOVED lines=12> */
.L_x_469:
[----:B------:R-:W-:Y:S05]  /*f1b0*/  BSYNC B1 ;  /* 0x0000000000017941 */ /* 0x000fea0003800000 */
.L_x_468:
        /* <DEDUP_REMOVED lines=12> */
.L_x_471:
[----:B------:R-:W-:Y:S05]  /*f280*/  BSYNC B1 ;  /* 0x0000000000017941 */ /* 0x000fea0003800000 */
.L_x_470:
        /* <DEDUP_REMOVED lines=9> */
.L_x_473:
[----:B------:R-:W-:Y:S05]  /*f320*/  BSYNC B1 ;  /* 0x0000000000017941 */ /* 0x000fea0003800000 */
.L_x_472:
        /* <DEDUP_REMOVED lines=9> */
.L_x_475:
[----:B------:R-:W-:Y:S05]  /*f3c0*/  BSYNC B1 ;  /* 0x0000000000017941 */ /* 0x000fea0003800000 */
.L_x_474:
        /* <DEDUP_REMOVED lines=12> */
.L_x_477:
[----:B------:R-:W-:Y:S05]  /*f490*/  BSYNC B1 ;  /* 0x0000000000017941 */ /* 0x000fea0003800000 */
.L_x_476:
        /* <DEDUP_REMOVED lines=12> */
.L_x_479:
[----:B------:R-:W-:Y:S05]  /*f560*/  BSYNC B1 ;  /* 0x0000000000017941 */ /* 0x000fea0003800000 */
.L_x_478:
        /* <DEDUP_REMOVED lines=9> */
.L_x_481:
[----:B------:R-:W-:Y:S05]  /*f600*/  BSYNC B1 ;  /* 0x0000000000017941 */ /* 0x000fea0003800000 */
.L_x_480:
        /* <DEDUP_REMOVED lines=9> */
.L_x_483:
[----:B------:R-:W-:Y:S05]  /*f6a0*/  BSYNC B1 ;  /* 0x0000000000017941 */ /* 0x000fea0003800000 */
.L_x_482:
        /* <DEDUP_REMOVED lines=12> */
.L_x_485:
[----:B------:R-:W-:Y:S05]  /*f770*/  BSYNC B1 ;  /* 0x0000000000017941 */ /* 0x000fea0003800000 */
.L_x_484:
        /* <DEDUP_REMOVED lines=12> */
.L_x_487:
[----:B------:R-:W-:Y:S05]  /*f840*/  BSYNC B1 ;  /* 0x0000000000017941 */ /* 0x000fea0003800000 */
.L_x_486:
        /* <DEDUP_REMOVED lines=9> */
.L_x_489:
[----:B------:R-:W-:Y:S05]  /*f8e0*/  BSYNC B1 ;  /* 0x0000000000017941 */ /* 0x000fea0003800000 */
.L_x_488:
        /* <DEDUP_REMOVED lines=9> */
.L_x_491:
[----:B------:R-:W-:Y:S05]  /*f980*/  BSYNC B1 ;  /* 0x0000000000017941 */ /* 0x000fea0003800000 */
.L_x_490:
        /* <DEDUP_REMOVED lines=12> */
.L_x_493:
[----:B------:R-:W-:Y:S05]  /*fa50*/  BSYNC B1 ;  /* 0x0000000000017941 */ /* 0x000fea0003800000 */
.L_x_492:
        /* <DEDUP_REMOVED lines=12> */
.L_x_495:
[----:B------:R-:W-:Y:S05]  /*fb20*/  BSYNC B1 ;  /* 0x0000000000017941 */ /* 0x000fea0003800000 */
.L_x_494:
        /* <DEDUP_REMOVED lines=9> */
.L_x_497:
[----:B------:R-:W-:Y:S05]  /*fbc0*/  BSYNC B1 ;  /* 0x0000000000017941 */ /* 0x000fea0003800000 */
.L_x_496:
        /* <DEDUP_REMOVED lines=9> */
.L_x_499:
[----:B------:R-:W-:Y:S05]  /*fc60*/  BSYNC B1 ;  /* 0x0000000000017941 */ /* 0x000fea0003800000 */
.L_x_498:
        /* <DEDUP_REMOVED lines=12> */
.L_x_501:
[----:B------:R-:W-:Y:S05]  /*fd30*/  BSYNC B1 ;  /* 0x0000000000017941 */ /* 0x000fea0003800000 */
.L_x_500:
        /* <DEDUP_REMOVED lines=12> */
.L_x_503:
[----:B------:R-:W-:Y:S05]  /*fe00*/  BSYNC B1 ;  /* 0x0000000000017941 */ /* 0x000fea0003800000 */
.L_x_502:
        /* <DEDUP_REMOVED lines=9> */
.L_x_505:
[----:B------:R-:W-:Y:S05]  /*fea0*/  BSYNC B1 ;  /* 0x0000000000017941 */ /* 0x000fea0003800000 */
.L_x_504:
        /* <DEDUP_REMOVED lines=9> */
.L_x_507:
[----:B------:R-:W-:Y:S05]  /*ff40*/  BSYNC B1 ;  /* 0x0000000000017941 */ /* 0x000fea0003800000 */
.L_x_506:
        /* <DEDUP_REMOVED lines=12> */
.L_x_509:
[----:B------:R-:W-:Y:S05]  /*10010*/  BSYNC B1 ;  /* 0x0000000000017941 */ /* 0x000fea0003800000 */
.L_x_508:
        /* <DEDUP_REMOVED lines=12> */
.L_x_511:
[----:B------:R-:W-:Y:S05]  /*100e0*/  BSYNC B1 ;  /* 0x0000000000017941 */ /* 0x000fea0003800000 */
.L_x_510:
        /* <DEDUP_REMOVED lines=9> */
.L_x_513:
[----:B------:R-:W-:Y:S05]  /*10180*/  BSYNC B1 ;  /* 0x0000000000017941 */ /* 0x000fea0003800000 */
.L_x_512:
        /* <DEDUP_REMOVED lines=9> */
.L_x_515:
[----:B------:R-:W-:Y:S05]  /*10220*/  BSYNC B1 ;  /* 0x0000000000017941 */ /* 0x000fea0003800000 */
.L_x_514:
        /* <DEDUP_REMOVED lines=12> */
.L_x_517:
[----:B------:R-:W-:Y:S05]  /*102f0*/  BSYNC B1 ;  /* 0x0000000000017941 */ /* 0x000fea0003800000 */
.L_x_516:
        /* <DEDUP_REMOVED lines=12> */
.L_x_519:
[----:B------:R-:W-:Y:S05]  /*103c0*/  BSYNC B1 ;  /* 0x0000000000017941 */ /* 0x000fea0003800000 */
.L_x_518:
        /* <DEDUP_REMOVED lines=9> */
.L_x_521:
[----:B------:R-:W-:Y:S05]  /*10460*/  BSYNC B1 ;  /* 0x0000000000017941 */ /* 0x000fea0003800000 */
.L_x_520:
        /* <DEDUP_REMOVED lines=9> */
.L_x_523:
[----:B------:R-:W-:Y:S05]  /*10500*/  BSYNC B1 ;  /* 0x0000000000017941 */ /* 0x000fea0003800000 */
.L_x_522:
        /* <DEDUP_REMOVED lines=12> */
.L_x_525:
[----:B------:R-:W-:Y:S05]  /*105d0*/  BSYNC B1 ;  /* 0x0000000000017941 */ /* 0x000fea0003800000 */
.L_x_524:
        /* <DEDUP_REMOVED lines=12> */
.L_x_527:
[----:B------:R-:W-:Y:S05]  /*106a0*/  BSYNC B1 ;  /* 0x0000000000017941 */ /* 0x000fea0003800000 */
.L_x_526:
        /* <DEDUP_REMOVED lines=9> */
.L_x_529:
[----:B------:R-:W-:Y:S05]  /*10740*/  BSYNC B1 ;  /* 0x0000000000017941 */ /* 0x000fea0003800000 */
.L_x_528:
        /* <DEDUP_REMOVED lines=9> */
.L_x_531:
[----:B------:R-:W-:Y:S05]  /*107e0*/  BSYNC B1 ;  /* 0x0000000000017941 */ /* 0x000fea0003800000 */
.L_x_530:
        /* <DEDUP_REMOVED lines=12> */
.L_x_533:
[----:B------:R-:W-:Y:S05]  /*108b0*/  BSYNC B1 ;  /* 0x0000000000017941 */ /* 0x000fea0003800000 */
.L_x_532:
        /* <DEDUP_REMOVED lines=12> */
.L_x_535:
[----:B------:R-:W-:Y:S05]  /*10980*/  BSYNC B1 ;  /* 0x0000000000017941 */ /* 0x000fea0003800000 */
.L_x_534:
        /* <DEDUP_REMOVED lines=9> */
.L_x_537:
[----:B------:R-:W-:Y:S05]  /*10a20*/  BSYNC B1 ;  /* 0x0000000000017941 */ /* 0x000fea0003800000 */
.L_x_536:
        /* <DEDUP_REMOVED lines=9> */
.L_x_539:
[----:B------:R-:W-:Y:S05]  /*10ac0*/  BSYNC B1 ;  /* 0x0000000000017941 */ /* 0x000fea0003800000 */
.L_x_538:
[----:B-----5:R-:W-:Y:S01]  /*10ad0*/  HADD2.F32 R5, -RZ, R3.H0_H0 ;  /* 0x20000003ff057230 */ /* 0x020fe20000004100 */
[----:B------:R-:W-:Y:S01]  /*10ae0*/  ISETP.GT.AND P1, PT, R0, 0xf9, P1 ;  /* 0x000000f90000780c */ /* 0x000fe20000f24270 */
[----:B0-----:R-:W-:Y:S01]  /*10af0*/  @P2 IMAD.MOV.U32 R4, RZ, RZ, R160 ;  /* 0x000000ffff042224 */ /* 0x001fe200078e00a0 */
[----:B------:R-:W-:Y:S02]  /*10b00*/  BSSY B1, `(.L_x_540) ;  /* 0x0000009000017945 */ /* 0x000fe40003800000 */
[----:B------:R-:W-:-:S04]  /*10b10*/  FMUL R5, R5, R16 ;  /* 0x0000001005057220 */ /* 0x000fc80000400000 */
[----:B------:R-:W-:-:S05]  /*10b20*/  FFMA R5, R150, R2, R5 ;  /* 0x0000000296057223 */ /* 0x000fca0000000005 */
[----:B------:R-:W-:-:S04]  /*10b30*/  F2FP.F16.F32.PACK_AB R5, RZ, R5 ;  /* 0x00000005ff05723e */ /* 0x000fc800000000ff */
[----:B-1--4-:R-:W-:Y:S01]  /*10b40*/  PRMT R6, R5, 0x7610, R6 ;  /* 0x0000761005067816 */ /* 0x012fe20000000006 */
[----:B------:R-:W-:-:S05]  /*10b50*/  @P2 IMAD.MOV.U32 R5, RZ, RZ, R161 ;  /* 0x000000ffff052224 */ /* 0x000fca00078e00a1 */
[----:B------:R0:W-:Y:S01]  /*10b60*/  @P2 STG.E.U16 desc[UR36][R4.64+0x1f0], R6 ;  /* 0x0001f00604002986 */ /* 0x0001e2000c101524 */
[----:B------:R-:W-:Y:S05]  /*10b70*/  @!P1 BRA `(.L_x_541) ;  /* 0x0000000000049947 */ /* 0x000fea0003800000 */
[----:B------:R1:W5:Y:S02]  /*10b80*/  LDG.E.LTC128B.U16 R3, desc[UR36][R12.64+0x1f2] ;  /* 0x0001f2240c037981 */ /* 0x000364000c1e1520 */
.L_x_541:
[----:B------:R-:W-:Y:S05]  /*10b90*/  BSYNC B1 ;  /* 0x0000000000017941 */ /* 0x000fea0003800000 */
.L_x_540:
[----:B------:R-:W-:Y:S05]  /*10ba0*/  @!P1 BRA `(.L_x_542) ;  /* 0x0000004c00b09947 */ /* 0x000fea0003800000 */
[----:B-----5:R-:W-:-:S05]  /*10bb0*/  HADD2.F32 R3, -RZ, R3.H0_H0 ;  /* 0x20000003ff037230 */ /* 0x020fca0000004100 */
[----:B------:R-:W-:-:S04]  /*10bc0*/  FMUL R0, R3, R16 ;  /* 0x0000001003007220 */ /* 0x000fc80000400000 */
[----:B------:R-:W-:-:S05]  /*10bd0*/  FFMA R0, R151, R2, R0 ;  /* 0x0000000297007223 */ /* 0x000fca0000000000 */
[----:B------:R-:W-:-:S05]  /*10be0*/  F2FP.F16.F32.PACK_AB R0, RZ, R0 ;  /* 0x00000000ff00723e */ /* 0x000fca00000000ff */
[----:B------:R4:W-:Y:S01]  /*10bf0*/  STG.E.U16 desc[UR36][R160.64+0x1f2], R0 ;  /* 0x0001f200a0007986 */ /* 0x0009e2000c101524 */
[----:B------:R-:W-:Y:S05]  /*10c00*/  BRA `(.L_x_542) ;  /* 0x0000004c00987947 */ /* 0x000fea0003800000 */
.L_x_35:
[----:B------:R-:W2:Y:S01]  /*10c10*/  LDL.LU R3, [R1] ;  /* 0x0000000001037983 */ /* 0x000ea20000300800 */
[----:B------:R-:W-:-:S03]  /*10c20*/  ULDC.64 UR4, c[0x0][0x5c0] ;  /* 0x0001700000047ab9 */ /* 0x000fc60000000a00 */
[----:B------:R-:W3:Y:S04]  /*10c30*/  LDL.LU R9, [R1+0x60] ;  /* 0x0000600001097983 */ /* 0x000ee80000300800 */
[----:B------:R-:W4:Y:S04]  /*10c40*/  LDL.LU R11, [R1+0x8c] ;  /* 0x00008c00010b7983 */ /* 0x000f280000300800 */
[----:B------:R-:W5:Y:S04]  /*10c50*/  LDL.LU R12, [R1+0x90] ;  /* 0x00009000010c7983 */ /* 0x000f680000300800 */
        /* <DEDUP_REMOVED lines=74> */
[----:B------:R-:W5:Y:S01]  /*11100*/  LDL.LU R161, [R1+0x1cc] ;  /* 0x0001cc0001a17983 */ /* 0x000f620000300800 */
[----:B--2---:R-:W-:-:S03]  /*11110*/  FMUL R3, R3, R2 ;  /* 0x0000000203037220 */ /* 0x004fc60000400000 */
[----:B------:R-:W2:Y:S01]  /*11120*/  LDL.LU R160, [R1+0x1d0] ;  /* 0x0001d00001a07983 */ /* 0x000ea20000300800 */
[----:B------:R-:W-:-:S03]  /*11130*/  LEA R4, P0, R6, UR4, 0x1 ;  /* 0x0000000406047c11 */ /* 0x000fc6000f8008ff */
[----:B------:R-:W2:Y:S04]  /*11140*/  LDL.LU R159, [R1+0x1d4] ;  /* 0x0001d400019f7983 */ /* 0x000ea80000300800 */
[----:B------:R-:W2:Y:S04]  /*11150*/  LDL.LU R158, [R1+0x1d8] ;  /* 0x0001d800019e7983 */ /* 0x000ea80000300800 */
[----:B------:R-:W2:Y:S04]  /*11160*/  LDL.LU R157, [R1+0x1dc] ;  /* 0x0001dc00019d7983 */ /* 0x000ea80000300800 */
[----:B------:R-:W2:Y:S01]  /*11170*/  LDL.LU R156, [R1+0x1e0] ;  /* 0x0001e000019c7983 */ /* 0x000ea20000300800 */
[----:B------:R-:W-:-:S03]  /*11180*/  LEA.HI.X R5, R6, UR5, R10, 0x1, P0 ;  /* 0x0000000506057c11 */ /* 0x000fc600080f0c0a */
[----:B------:R-:W2:Y:S01]  /*11190*/  LDL.LU R155, [R1+0x1e4] ;  /* 0x0001e400019b7983 */ /* 0x000ea20000300800 */
[----:B------:R-:W-:-:S03]  /*111a0*/  F2FP.F16.F32.PACK_AB R3, RZ, R3 ;  /* 0x00000003ff03723e */ /* 0x000fc600000000ff */
[----:B------:R-:W2:Y:S04]  /*111b0*/  LDL.LU R154, [R1+0x1e8] ;  /* 0x0001e800019a7983 */ /* 0x000ea80000300800 */
[----:B------:R-:W2:Y:S04]  /*111c0*/  LDL.LU R23, [R1+0x1ec] ;  /* 0x0001ec0001177983 */ /* 0x000ea80000300800 */
[----:B------:R-:W2:Y:S04]  /*111d0*/  LDL.LU R22, [R1+0x1f0] ;  /* 0x0001f00001167983 */ /* 0x000ea80000300800 */
[----:B------:R-:W2:Y:S04]  /*111e0*/  LDL.LU R21, [R1+0x1f4] ;  /* 0x0001f40001157983 */ /* 0x000ea80000300800 */
[----:B------:R-:W2:Y:S04]  /*111f0*/  LDL.LU R20, [R1+0x1f8] ;  /* 0x0001f80001147983 */ /* 0x000ea80000300800 */
[----:B------:R-:W2:Y:S04]  /*11200*/  LDL.LU R19, [R1+0x1fc] ;  /* 0x0001fc0001137983 */ /* 0x000ea80000300800 */
[----:B------:R-:W3:Y:S04]  /*11210*/  LDL.LU R7, [R1+0x8] ;  /* 0x0000080001077983 */ /* 0x000ee80000300800 */
[----:B------:R-:W4:Y:S04]  /*11220*/  LDL.LU R6, [R1+0xc] ;  /* 0x00000c0001067983 */ /* 0x000f280000300800 */
[----:B------:R0:W-:Y:S04]  /*11230*/  @P1 STG.E.U16 desc[UR36][R4.64], R3 ;  /* 0x0000000304001986 */ /* 0x0001e8000c101524 */
[----:B0-----:R-:W5:Y:S01]  /*11240*/  LDL.LU R3, [R1+0x4] ;  /* 0x0000040001037983 */ /* 0x001f620000300800 */
[----:B------:R-:W-:Y:S01]  /*11250*/  ISETP.GT.AND P0, PT, R0, 0x1, P3 ;  /* 0x000000010000780c */ /* 0x000fe20001f04270 */
[----:B------:R-:W-:Y:S01]  /*11260*/  USHF.L.U32 UR5, UR8, 0x4, URZ ;  /* 0x0000000408057899 */ /* 0x000fe2000800063f */
[----:B------:R-:W-:Y:S01]  /*11270*/  ISETP.GT.AND P2, PT, R153, 0x8, PT ;  /* 0x000000089900780c */ /* 0x000fe20003f44270 */
[----:B------:R-:W-:Y:S01]  /*11280*/  USHF.L.U64.HI UR4, UR8, 0x4, UR9 ;  /* 0x0000000408047899 */ /* 0x000fe20008010209 */
[----:B---3--:R-:W-:-:S05]  /*11290*/  FMUL R7, R7, R2 ;  /* 0x0000000207077220 */ /* 0x008fca0000400000 */
[----:B------:R-:W-:-:S04]  /*112a0*/  F2FP.F16.F32.PACK_AB R7, RZ, R7 ;  /* 0x00000007ff07723e */ /* 0x000fc800000000ff */
[----:B------:R-:W-:Y:S01]  /*112b0*/  PRMT R8, R7, 0x7610, R8 ;  /* 0x0000761007087816 */ /* 0x000fe20000000008 */
[----:B-----5:R-:W-:-:S05]  /*112c0*/  FMUL R3, R3, R2 ;  /* 0x0000000203037220 */ /* 0x020fca0000400000 */
[----:B------:R-:W-:-:S05]  /*112d0*/  F2FP.F16.F32.PACK_AB R3, RZ, R3 ;  /* 0x00000003ff03723e */ /* 0x000fca00000000ff */
[----:B------:R4:W-:Y:S01]  /*112e0*/  @P0 STG.E.U16 desc[UR36][R4.64+0x2], R3 ;  /* 0x0000020304000986 */ /* 0x0009e2000c101524 */
[----:B------:R-:W-:Y:S01]  /*112f0*/  ISETP.GT.AND P0, PT, R0, RZ, P2 ;  /* 0x000000ff0000720c */ /* 0x000fe20001704270 */
[----:B----4-:R-:W-:Y:S01]  /*11300*/  FMUL R3, R6, R2 ;  /* 0x0000000206037220 */ /* 0x010fe20000400000 */
[----:B------:R-:W-:-:S04]  /*11310*/  IADD3 R6, P1, R4, UR5, RZ ;  /* 0x0000000504067c10 */ /* 0x000fc8000ff3e0ff */
[----:B------:R-:W-:Y:S02]  /*11320*/  IADD3.X R7, R5, UR4, RZ, P1, !PT ;  /* 0x0000000405077c10 */ /* 0x000fe40008ffe4ff */
[----:B------:R-:W-:-:S05]  /*11330*/  F2FP.F16.F32.PACK_AB R3, RZ, R3 ;  /* 0x00000003ff03723e */ /* 0x000fca00000000ff */
[----:B------:R0:W-:Y:S01]  /*11340*/  @P0 STG.E.U16 desc[UR36][R6.64], R8 ;  /* 0x0000000806000986 */ /* 0x0001e2000c101524 */
[----:B------:R-:W-:-:S03]  /*11350*/  ISETP.GT.AND P0, PT, R0, 0x1, P2 ;  /* 0x000000010000780c */ /* 0x000fc60001704270 */
[----:B0-----:R-:W3:Y:S10]  /*11360*/  LDL.LU R8, [R1+0x50] ;  /* 0x0000500001087983 */ /* 0x001ef40000300800 */
[----:B------:R0:W-:Y:S04]  /*11370*/  @P0 STG.E.U16 desc[UR36][R6.64+0x2], R3 ;  /* 0x0000020306000986 */ /* 0x0001e8000c101524 */
[----:B0-----:R-:W4:Y:S01]  /*11380*/  LDL.LU R3, [R1+0x10] ;  /* 0x0000100001037983 */ /* 0x001f220000300800 */
[----:B------:R-:W-:Y:S01]  /*11390*/  ISETP.GT.AND P0, PT, R0, 0x8, P3 ;  /* 0x000000080000780c */ /* 0x000fe20001f04270 */
[----:B----4-:R-:W-:-:S05]  /*113a0*/  FMUL R3, R3, R2 ;  /* 0x0000000203037220 */ /* 0x010fca0000400000 */
[----:B------:R-:W-:-:S07]  /*113b0*/  F2FP.F16.F32.PACK_AB R3, RZ, R3 ;  /* 0x00000003ff03723e */ /* 0x000fce00000000ff */
        /* <DEDUP_REMOVED lines=73> */
[----:B---3--:R-:W-:-:S05]  /*11850*/  FMUL R8, R8, R2 ;  /* 0x0000000208087220 */ /* 0x008fca0000400000 */
[----:B------:R-:W-:Y:S01]  /*11860*/  F2FP.F16.F32.PACK_AB R8, RZ, R8 ;  /* 0x00000008ff08723e */ /* 0x000fe200000000ff */
[----:B----4-:R-:W-:-:S05]  /*11870*/  FMUL R3, R3, R2 ;  /* 0x0000000203037220 */ /* 0x010fca0000400000 */
[----:B------:R-:W-:-:S05]  /*11880*/  F2FP.F16.F32.PACK_AB R3, RZ, R3 ;  /* 0x00000003ff03723e */ /* 0x000fca00000000ff */
[----:B------:R0:W-:Y:S01]  /*11890*/  @P0 STG.E.U16 desc[UR36][R6.64+0x42], R3 ;  /* 0x0000420306000986 */ /* 0x0001e2000c101524 */
[----:B------:R-:W-:-:S03]  /*118a0*/  ISETP.GT.AND P0, PT, R0, 0x28, P3 ;  /* 0x000000280000780c */ /* 0x000fc60001f04270 */
[----:B0-----:R-:W3:Y:S01]  /*118b0*/  LDL.LU R3, [R1+0x54] ;  /* 0x0000540001037983 */ /* 0x001ee20000300800 */
[----:B------:R-:W-:-:S09]  /*118c0*/  ISETP.GT.AND P1, PT, R0, 0x29, P3 ;  /* 0x000000290000780c */ /* 0x000fd20001f24270 */
[----:B------:R0:W-:Y:S04]  /*118d0*/  @P0 STG.E.U16 desc[UR36][R4.64+0x50], R8 ;  /* 0x0000500804000986 */ /* 0x0001e8000c101524 */
[----:B0-----:R-:W4:Y:S01]  /*118e0*/  LDL.LU R8, [R1+0x58] ;  /* 0x0000580001087983 */ /* 0x001f220000300800 */
[----:B---3--:R-:W-:-:S05]  /*118f0*/  FMUL R3, R3, R2 ;  /* 0x0000000203037220 */ /* 0x008fca0000400000 */
[----:B------:R-:W-:-:S05]  /*11900*/  F2FP.F16.F32.PACK_AB R3, RZ, R3 ;  /* 0x00000003ff03723e */ /* 0x000fca00000000ff */
[----:B------:R0:W-:Y:S01]  /*11910*/  @P1 STG.E.U16 desc[UR36][R4.64+0x52], R3 ;  /* 0x0000520304001986 */ /* 0x0001e2000c101524 */
[----:B----4-:R-:W-:-:S05]  /*11920*/  FMUL R8, R8, R2 ;  /* 0x0000000208087220 */ /* 0x010fca0000400000 */
[----:B------:R-:W-:Y:S01]  /*11930*/  F2FP.F16.F32.PACK_AB R8, RZ, R8 ;  /* 0x00000008ff08723e */ /* 0x000fe200000000ff */
[----:B0-----:R-:W3:Y:S03]  /*11940*/  LDL.LU R3, [R1+0x5c] ;  /* 0x00005c0001037983 */ /* 0x001ee60000300800 */
[----:B------:R-:W-:Y:S02]  /*11950*/  PRMT R10, R8, 0x7610, R10 ;  /* 0x00007610080a7816 */ /* 0x000fe4000000000a */
[----:B------:R-:W4:Y:S01]  /*11960*/  LDL.LU R8, [R1+0x64] ;  /* 0x0000640001087983 */ /* 0x000f220000300800 */
[C---:B------:R-:W-:Y:S02]  /*11970*/  ISETP.GT.AND P1, PT, R0.reuse, 0x28, P2 ;  /* 0x000000280000780c */ /* 0x040fe40001724270 */
[C---:B------:R-:W-:Y:S02]  /*11980*/  ISETP.GT.AND P4, PT, R0.reuse, 0x29, P2 ;  /* 0x000000290000780c */ /* 0x040fe40001784270 */
[C---:B------:R-:W-:Y:S01]  /*11990*/  ISETP.GT.AND P5, PT, R0.reuse, 0x30, P3 ;  /* 0x000000300000780c */ /* 0x040fe20001fa4270 */
[----:B------:R-:W-:Y:S01]  /*119a0*/  FMUL R9, R9, R2 ;  /* 0x0000000209097220 */ /* 0x000fe20000400000 */
[----:B------:R-:W-:-:S04]  /*119b0*/  ISETP.GT.AND P0, PT, R0, 0x31, P3 ;  /* 0x000000310000780c */ /* 0x000fc80001f04270 */
[----:B------:R-:W-:-:S03]  /*119c0*/  F2FP.F16.F32.PACK_AB R9, RZ, R9 ;  /* 0x00000009ff09723e */ /* 0x000fc600000000ff */
[----:B------:R0:W-:Y:S04]  /*119d0*/  @P1 STG.E.U16 desc[UR36][R6.64+0x50], R10 ;  /* 0x0000500a06001986 */ /* 0x0001e8000c101524 */
[----:B0-----:R-:W5:Y:S01]  /*119e0*/  LDL.LU R10, [R1+0x74] ;  /* 0x00007400010a7983 */ /* 0x001f620000300800 */
[----:B---3--:R-:W-:-:S05]  /*119f0*/  FMUL R3, R3, R2 ;  /* 0x0000000203037220 */ /* 0x008fca0000400000 */
[----:B------:R-:W-:Y:S01]  /*11a00*/  F2FP.F16.F32.PACK_AB R3, RZ, R3 ;  /* 0x00000003ff03723e */ /* 0x000fe200000000ff */
[----:B----4-:R-:W-:-:S04]  /*11a10*/  FMUL R8, R8, R2 ;  /* 0x0000000208087220 */ /* 0x010fc80000400000 */
[----:B------:R0:W-:Y:S04]  /*11a20*/  @P4 STG.E.U16 desc[UR36][R6.64+0x52], R3 ;  /* 0x0000520306004986 */ /* 0x0001e8000c101524 */
[----:B------:R1:W-:Y:S01]  /*11a30*/  @P5 STG.E.U16 desc[UR36][R4.64+0x60], R9 ;  /* 0x0000600904005986 */ /* 0x0003e2000c101524 */
[----:B0-----:R-:W-:-:S03]  /*11a40*/  F2FP.F16.F32.PACK_AB R3, RZ, R8 ;  /* 0x00000008ff03723e */ /* 0x001fc600000000ff */
[----:B------:R-:W3:Y:S01]  /*11a50*/  LDL.LU R8, [R1+0x68] ;  /* 0x0000680001087983 */ /* 0x000ee20000300800 */
[----:B-1----:R-:W-:-:S03]  /*11a60*/  PRMT R9, R3, 0x7610, R9 ;  /* 0x0000761003097816 */ /* 0x002fc60000000009 */
[----:B------:R-:W4:Y:S04]  /*11a70*/  LDL.LU R3, [R1+0x6c] ;  /* 0x00006c0001037983 */ /* 0x000f280000300800 */
[----:B------:R0:W-:Y:S04]  /*11a80*/  @P0 STG.E.U16 desc[UR36][R4.64+0x62], R9 ;  /* 0x0000620904000986 */ /* 0x0001e8000c101524 */
[----:B0-----:R-:W2:Y:S01]  /*11a90*/  LDL.LU R9, [R1+0x70] ;  /* 0x0000700001097983 */ /* 0x001ea20000300800 */
[----:B------:R-:W-:Y:S01]  /*11aa0*/  ISETP.GT.AND P1, PT, R0, 0x30, P2 ;  /* 0x000000300000780c */ /* 0x000fe20001724270 */
[----:B---3--:R-:W-:-:S05]  /*11ab0*/  FMUL R8, R8, R2 ;  /* 0x0000000208087220 */ /* 0x008fca0000400000 */
[----:B------:R-:W-:-:S07]  /*11ac0*/  F2FP.F16.F32.PACK_AB R8, RZ, R8 ;  /* 0x00000008ff08723e */ /* 0x000fce00000000ff */
[----:B------:R0:W-:Y:S01]  /*11ad0*/  @P1 STG.E.U16 desc[UR36][R6.64+0x60], R8 ;  /* 0x0000600806001986 */ /* 0x0001e2000c101524 */
[----:B--2---:R-:W-:-:S05]  /*11ae0*/  FMUL R9, R9, R2 ;  /* 0x0000000209097220 */ /* 0x004fca0000400000 */
[----:B0-----:R-:W-:-:S04]  /*11af0*/  F2FP.F16.F32.PACK_AB R8, RZ, R9 ;  /* 0x00000009ff08723e */ /* 0x001fc800000000ff */
[----:B------:R-:W-:Y:S02]  /*11b00*/  PRMT R9, R8, 0x7610, R9 ;  /* 0x0000761008097816 */ /* 0x000fe40000000009 */
[----:B------:R-:W2:Y:S01]  /*11b10*/  LDL.LU R8, [R1+0x78] ;  /* 0x0000780001087983 */ /* 0x000ea20000300800 */
[C---:B------:R-:W-:Y:S01]  /*11b20*/  ISETP.GT.AND P4, PT, R0.reuse, 0x31, P2 ;  /* 0x000000310000780c */ /* 0x040fe20001784270 */
[-C--:B----4-:R-:W-:Y:S01]  /*11b30*/  FMUL R3, R3, R2.reuse ;  /* 0x0000000203037220 */ /* 0x090fe20000400000 */
[----:B------:R-:W-:Y:S01]  /*11b40*/  ISETP.GT.AND P5, PT, R0, 0x38, P3 ;  /* 0x000000380000780c */ /* 0x000fe20001fa4270 */
[----:B-----5:R-:W-:-:S03]  /*11b50*/  FMUL R10, R10, R2 ;  /* 0x000000020a0a7220 */ /* 0x020fc60000400000 */
[----:B------:R-:W-:Y:S02]  /*11b60*/  F2FP.F16.F32.PACK_AB R3, RZ, R3 ;  /* 0x00000003ff03723e */ /* 0x000fe400000000ff */
[----:B------:R-:W-:-:S05]  /*11b70*/  ISETP.GT.AND P6, PT, R0, 0x39, P3 ;  /* 0x000000390000780c */ /* 0x000fca0001fc4270 */
[----:B------:R0:W-:Y:S04]  /*11b80*/  @P4 STG.E.U16 desc[UR36][R6.64+0x62], R3 ;  /* 0x0000620306004986 */ /* 0x0001e8000c101524 */
[----:B------:R1:W-:Y:S01]  /*11b90*/  @P5 STG.E.U16 desc[UR36][R4.64+0x70], R9 ;  /* 0x0000700904005986 */ /* 0x0003e2000c101524 */
[----:B0-----:R-:W-:-:S04]  /*11ba0*/  F2FP.F16.F32.PACK_AB R3, RZ, R10 ;  /* 0x0000000aff03723e */ /* 0x001fc800000000ff */
[----:B------:R-:W-:Y:S01]  /*11bb0*/  PRMT R10, R3, 0x7610, R10 ;  /* 0x00007610030a7816 */ /* 0x000fe2000000000a */
[----:B-1----:R-:W3:Y:S04]  /*11bc0*/  LDL.LU R9, [R1+0x80] ;  /* 0x0000800001097983 */ /* 0x002ee80000300800 */
[----:B------:R0:W-:Y:S01]  /*11bd0*/  @P6 STG.E.U16 desc[UR36][R4.64+0x72], R10 ;  /* 0x0000720a04006986 */ /* 0x0001e2000c101524 */
[----:B--2---:R-:W-:-:S05]  /*11be0*/  FMUL R8, R8, R2 ;  /* 0x0000000208087220 */ /* 0x004fca0000400000 */
[----:B------:R-:W-:Y:S02]  /*11bf0*/  F2FP.F16.F32.PACK_AB R3, RZ, R8 ;  /* 0x00000008ff03723e */ /* 0x000fe400000000ff */
[----:B------:R-:W2:Y:S02]  /*11c00*/  LDL.LU R8, [R1+0x7c] ;  /* 0x00007c0001087983 */ /* 0x000ea40000300800 */
[----:B0-----:R-:W-:Y:S02]  /*11c10*/  PRMT R10, R3, 0x7610, R10 ;  /* 0x00007610030a7816 */ /* 0x001fe4000000000a */
[----:B------:R-:W4:Y:S01]  /*11c20*/  LDL.LU R3, [R1+0x84] ;  /* 0x0000840001037983 */ /* 0x000f220000300800 */
[C---:B------:R-:W-:Y:S02]  /*11c30*/  ISETP.GT.AND P0, PT, R0.reuse, 0x38, P2 ;  /* 0x000000380000780c */ /* 0x040fe40001704270 */
[C---:B------:R-:W-:Y:S02]  /*11c40*/  ISETP.GT.AND P1, PT, R0.reuse, 0x39, P2 ;  /* 0x000000390000780c */ /* 0x040fe40001724270 */
[----:B------:R-:W-:-:S02]  /*11c50*/  ISETP.GT.AND P4, PT, R0, 0x40, P3 ;  /* 0x000000400000780c */ /* 0x000fc40001f84270 */
[----:B------:R-:W-:-:S07]  /*11c60*/  ISETP.GT.AND P5, PT, R0, 0x41, P3 ;  /* 0x000000410000780c */ /* 0x000fce0001fa4270 */
[----:B------:R0:W-:Y:S01]  /*11c70*/  @P0 STG.E.U16 desc[UR36][R6.64+0x70], R10 ;  /* 0x0000700a06000986 */ /* 0x0001e2000c101524 */
[----:B---3--:R-:W-:-:S05]  /*11c80*/  FMUL R9, R9, R2 ;  /* 0x0000000209097220 */ /* 0x008fca0000400000 */
[----:B------:R-:W-:Y:S01]  /*11c90*/  F2FP.F16.F32.PACK_AB R9, RZ, R9 ;  /* 0x00000009ff09723e */ /* 0x000fe200000000ff */
[-C--:B--2---:R-:W-:Y:S01]  /*11ca0*/  FMUL R8, R8, R2.reuse ;  /* 0x0000000208087220 */ /* 0x084fe20000400000 */
[----:B----4-:R-:W-:-:S04]  /*11cb0*/  FMUL R3, R3, R2 ;  /* 0x0000000203037220 */ /* 0x010fc80000400000 */
[----:B------:R-:W-:-:S04]  /*11cc0*/  F2FP.F16.F32.PACK_AB R8, RZ, R8 ;  /* 0x00000008ff08723e */ /* 0x000fc800000000ff */
[----:B0-----:R-:W-:Y:S02]  /*11cd0*/  PRMT R10, R8, 0x7610, R10 ;  /* 0x00007610080a7816 */ /* 0x001fe4000000000a */
[----:B------:R-:W-:Y:S01]  /*11ce0*/  F2FP.F16.F32.PACK_AB R3, RZ, R3 ;  /* 0x00000003ff03723e */ /* 0x000fe200000000ff */
[----:B------:R-:W2:Y:S04]  /*11cf0*/  LDL.LU R8, [R1+0x88] ;  /* 0x0000880001087983 */ /* 0x000ea80000300800 */
[----:B------:R-:W-:Y:S04]  /*11d00*/  @P1 STG.E.U16 desc[UR36][R6.64+0x72], R10 ;  /* 0x0000720a06001986 */ /* 0x000fe8000c101524 */
[----:B------:R0:W-:Y:S04]  /*11d10*/  @P4 STG.E.U16 desc[UR36][R4.64+0x80], R9 ;  /* 0x0000800904004986 */ /* 0x0001e8000c101524 */
[----:B------:R1:W-:Y:S04]  /*11d20*/  @P5 STG.E.U16 desc[UR36][R4.64+0x82], R3 ;  /* 0x0000820304005986 */ /* 0x0003e8000c101524 */
[----:B0-----:R-:W3:Y:S04]  /*11d30*/  LDL.LU R9, [R1+0x94] ;  /* 0x0000940001097983 */ /* 0x001ee80000300800 */
[----:B-1----:R-:W4:Y:S01]  /*11d40*/  LDL.LU R3, [R1+0x98] ;  /* 0x0000980001037983 */ /* 0x002f220000300800 */
[----:B------:R-:W-:Y:S01]  /*11d50*/  ISETP.GT.AND P0, PT, R0, 0x40, P2 ;  /* 0x000000400000780c */ /* 0x000fe20001704270 */
[----:B--2---:R-:W-:-:S05]  /*11d60*/  FMUL R8, R8, R2 ;  /* 0x0000000208087220 */ /* 0x004fca0000400000 */
[----:B------:R-:W-:-:S07]  /*11d70*/  F2FP.F16.F32.PACK_AB R8, RZ, R8 ;  /* 0x00000008ff08723e */ /* 0x000fce00000000ff */
[----:B------:R0:W-:Y:S01]  /*11d80*/  @P0 STG.E.U16 desc[UR36][R6.64+0x80], R8 ;  /* 0x0000800806000986 */ /* 0x0001e2000c101524 */
[----:B----4-:R-:W-:-:S05]  /*11d90*/  FMUL R3, R3, R2 ;  /* 0x0000000203037220 */ /* 0x010fca0000400000 */
[----:B0-----:R-:W-:Y:S02]  /*11da0*/  F2FP.F16.F32.PACK_AB R8, RZ, R3 ;  /* 0x00000003ff08723e */ /* 0x001fe400000000ff */
[----:B------:R-:W2:Y:S02]  /*11db0*/  LDL.LU R3, [R1+0x9c] ;  /* 0x00009c0001037983 */ /* 0x000ea40000300800 */
[----:B------:R-:W-:Y:S02]  /*11dc0*/  PRMT R13, R8, 0x7610, R13 ;  /* 0x00007610080d7816 */ /* 0x000fe4000000000d */
[----:B------:R-:W4:Y:S01]  /*11dd0*/  LDL.LU R8, [R1+0xa0] ;  /* 0x0000a00001087983 */ /* 0x000f220000300800 */
[C---:B------:R-:W-:Y:S01]  /*11de0*/  ISETP.GT.AND P1, PT, R0.reuse, 0x41, P2 ;  /* 0x000000410000780c */ /* 0x040fe20001724270 */
[-C--:B---3--:R-:W-:Y:S01]  /*11df0*/  FMUL R9, R9, R2.reuse ;  /* 0x0000000209097220 */ /* 0x088fe20000400000 */
[-C--:B------:R-:W-:Y:S01]  /*11e00*/  FMUL R11, R11, R2.reuse ;  /* 0x000000020b0b7220 */ /* 0x080fe20000400000 */
[----:B------:R-:W-:Y:S01]  /*11e10*/  ISETP.GT.AND P4, PT, R0, 0x48, P3 ;  /* 0x000000480000780c */ /* 0x000fe20001f84270 */
[----:B------:R-:W-:-:S02]  /*11e20*/  FMUL R12, R12, R2 ;  /* 0x000000020c0c7220 */ /* 0x000fc40000400000 */
[----:B------:R-:W-:Y:S02]  /*11e30*/  F2FP.F16.F32.PACK_AB R9, RZ, R9 ;  /* 0x00000009ff09723e */ /* 0x000fe400000000ff */
[----:B------:R-:W-:Y:S02]  /*11e40*/  F2FP.F16.F32.PACK_AB R11, RZ, R11 ;  /* 0x0000000bff0b723e */ /* 0x000fe400000000ff */
[----:B------:R-:W-:Y:S02]  /*11e50*/  F2FP.F16.F32.PACK_AB R10, RZ, R12 ;  /* 0x0000000cff0a723e */ /* 0x000fe400000000ff */
[----:B------:R-:W-:Y:S02]  /*11e60*/  PRMT R12, R9, 0x7610, R12 ;  /* 0x00007610090c7816 */ /* 0x000fe4000000000c */
[C---:B------:R-:W-:Y:S01]  /*11e70*/  ISETP.GT.AND P5, PT, R0.reuse, 0x49, P3 ;  /* 0x000000490000780c */ /* 0x040fe20001fa4270 */
[----:B------:R-:W-:Y:S01]  /*11e80*/  @P1 STG.E.U16 desc[UR36][R6.64+0x82], R11 ;  /* 0x0000820b06001986 */ /* 0x000fe2000c101524 */
[----:B------:R-:W-:-:S02]  /*11e90*/  ISETP.GT.AND P0, PT, R0, 0x48, P2 ;  /* 0x000000480000780c */ /* 0x000fc40001704270 */
[C---:B------:R-:W-:Y:S01]  /*11ea0*/  ISETP.GT.AND P1, PT, R0.reuse, 0x49, P2 ;  /* 0x000000490000780c */ /* 0x040fe20001724270 */
[----:B------:R0:W-:Y:S01]  /*11eb0*/  @P4 STG.E.U16 desc[UR36][R4.64+0x90], R10 ;  /* 0x0000900a04004986 */ /* 0x0001e2000c101524 */
[----:B------:R-:W-:-:S07]  /*11ec0*/  ISETP.GT.AND P4, PT, R0, 0x50, P3 ;  /* 0x000000500000780c */ /* 0x000fce0001f84270 */
[----:B------:R1:W-:Y:S01]  /*11ed0*/  @P5 STG.E.U16 desc[UR36][R4.64+0x92], R12 ;  /* 0x0000920c04005986 */ /* 0x0003e2000c101524 */
[----:B------:R-:W-:-:S03]  /*11ee0*/  ISETP.GT.AND P5, PT, R0, 0x51, P3 ;  /* 0x000000510000780c */ /* 0x000fc60001fa4270 */
[----:B------:R3:W-:Y:S01]  /*11ef0*/  @P0 STG.E.U16 desc[UR36][R6.64+0x90], R13 ;  /* 0x0000900d06000986 */ /* 0x0007e2000c101524 */
[C---:B------:R-:W-:Y:S02]  /*11f00*/  ISETP.GT.AND P0, PT, R0.reuse, 0x51, P2 ;  /* 0x000000510000780c */ /* 0x040fe40001704270 */
[----:B------:R-:W-:Y:S01]  /*11f10*/  ISETP.GT.AND P6, PT, R0, 0x71, P3 ;  /* 0x000000710000780c */ /* 0x000fe20001fc4270 */
[----:B--2---:R-:W-:-:S05]  /*11f20*/  FMUL R3, R3, R2 ;  /* 0x0000000203037220 */ /* 0x004fca0000400000 */
[----:B------:R-:W-:Y:S01]  /*11f30*/  F2FP.F16.F32.PACK_AB R9, RZ, R3 ;  /* 0x00000003ff09723e */ /* 0x000fe200000000ff */
[-C--:B----4-:R-:W-:Y:S01]  /*11f40*/  FMUL R3, R8, R2.reuse ;  /* 0x0000000208037220 */ /* 0x090fe20000400000 */
[----:B------:R-:W-:-:S04]  /*11f50*/  FMUL R8, R235, R2 ;  /* 0x00000002eb087220 */ /* 0x000fc80000400000 */
[----:B------:R-:W-:Y:S02]  /*11f60*/  F2FP.F16.F32.PACK_AB R3, RZ, R3 ;  /* 0x00000003ff03723e */ /* 0x000fe400000000ff */
[----:B0-----:R-:W-:Y:S02]  /*11f70*/  PRMT R10, R9, 0x7610, R10 ;  /* 0x00007610090a7816 */ /* 0x001fe4000000000a */
[----:B------:R-:W-:Y:S01]  /*11f80*/  PRMT R11, R3, 0x7610, R11 ;  /* 0x00007610030b7816 */ /* 0x000fe2000000000b */
[----:B------:R-:W-:Y:S01]  /*11f90*/  FMUL R3, R233, R2 ;  /* 0x00000002e9037220 */ /* 0x000fe20000400000 */
[----:B------:R-:W-:Y:S01]  /*11fa0*/  F2FP.F16.F32.PACK_AB R8, RZ, R8 ;  /* 0x00000008ff08723e */ /* 0x000fe200000000ff */
[----:B------:R-:W-:Y:S01]  /*11fb0*/  FMUL R9, R234, R2 ;  /* 0x00000002ea097220 */ /* 0x000fe20000400000 */
[----:B------:R0:W-:Y:S02]  /*11fc0*/  @P1 STG.E.U16 desc[UR36][R6.64+0x92], R10 ;  /* 0x0000920a06001986 */ /* 0x0001e4000c101524 */
[----:B-1----:R-:W-:-:S02]  /*11fd0*/  PRMT R12, R8, 0x7610, R12 ;  /* 0x00007610080c7816 */ /* 0x002fc4000000000c */
[----:B------:R-:W-:Y:S01]  /*11fe0*/  F2FP.F16.F32.PACK_AB R8, RZ, R3 ;  /* 0x00000003ff08723e */ /* 0x000fe200000000ff */
[-C--:B------:R-:W-:Y:S01]  /*11ff0*/  FMUL R3, R232, R2.reuse ;  /* 0x00000002e8037220 */ /* 0x080fe20000400000 */
[C---:B------:R-:W-:Y:S02]  /*12000*/  ISETP.GT.AND P1, PT, R0.reuse, 0x50, P2 ;  /* 0x000000500000780c */ /* 0x040fe40001724270 */
[----:B------:R-:W-:Y:S01]  /*12010*/  F2FP.F16.F32.PACK_AB R9, RZ, R9 ;  /* 0x00000009ff09723e */ /* 0x000fe200000000ff */
[----:B------:R1:W-:Y:S01]  /*12020*/  @P4 STG.E.U16 desc[UR36][R4.64+0xa0], R11 ;  /* 0x0000a00b04004986 */ /* 0x0003e2000c101524 */
[----:B------:R-:W-:Y:S02]  /*12030*/  ISETP.GT.AND P4, PT, R0, 0x58, P3 ;  /* 0x000000580000780c */ /* 0x000fe40001f84270 */
[----:B---3--:R-:W-:Y:S02]  /*12040*/  PRMT R13, R9, 0x7610, R13 ;  /* 0x00007610090d7816 */ /* 0x008fe4000000000d */
[----:B------:R-:W-:Y:S01]  /*12050*/  F2FP.F16.F32.PACK_AB R9, RZ, R3 ;  /* 0x00000003ff09723e */ /* 0x000fe200000000ff */
[-C--:B------:R-:W-:Y:S01]  /*12060*/  FMUL R3, R230, R2.reuse ;  /* 0x00000002e6037220 */ /* 0x080fe20000400000 */
[----:B------:R-:W-:Y:S01]  /*12070*/  PRMT R14, R8, 0x7610, R14 ;  /* 0x00007610080e7816 */ /* 0x000fe2000000000e */
[----:B------:R-:W-:Y:S01]  /*12080*/  FMUL R8, R231, R2 ;  /* 0x00000002e7087220 */ /* 0x000fe20000400000 */
[----:B------:R2:W-:Y:S01]  /*12090*/  @P5 STG.E.U16 desc[UR36][R4.64+0xa2], R12 ;  /* 0x0000a20c04005986 */ /* 0x0005e2000c101524 */
[----:B------:R-:W-:-:S02]  /*120a0*/  ISETP.GT.AND P5, PT, R0, 0x59, P3 ;  /* 0x000000590000780c */ /* 0x000fc40001fa4270 */
[----:B------:R-:W-:Y:S01]  /*120b0*/  F2FP.F16.F32.PACK_AB R3, RZ, R3 ;  /* 0x00000003ff03723e */ /* 0x000fe200000000ff */
[----:B------:R-:W-:Y:S01]  /*120c0*/  @P1 STG.E.U16 desc[UR36][R6.64+0xa0], R13 ;  /* 0x0000a00d06001986 */ /* 0x000fe2000c101524 */
[----:B0-----:R-:W-:Y:S01]  /*120d0*/  F2FP.F16.F32.PACK_AB R10, RZ, R8 ;  /* 0x00000008ff0a723e */ /* 0x001fe200000000ff */
[-C--:B------:R-:W-:Y:S01]  /*120e0*/  FMUL R8, R229, R2.reuse ;  /* 0x00000002e5087220 */ /* 0x080fe20000400000 */
[----:B-1----:R-:W-:Y:S01]  /*120f0*/  PRMT R11, R3, 0x7610, R11 ;  /* 0x00007610030b7816 */ /* 0x002fe2000000000b */
[----:B------:R-:W-:Y:S01]  /*12100*/  @P0 STG.E.U16 desc[UR36][R6.64+0xa2], R14 ;  /* 0x0000a20e06000986 */ /* 0x000fe2000c101524 */
[----:B------:R-:W-:Y:S01]  /*12110*/  ISETP.GT.AND P0, PT, R0, 0x58, P2 ;  /* 0x000000580000780c */ /* 0x000fe20001704270 */
[----:B------:R-:W-:Y:S01]  /*12120*/  FMUL R3, R228, R2 ;  /* 0x00000002e4037220 */ /* 0x000fe20000400000 */
[C---:B------:R-:W-:Y:S01]  /*12130*/  ISETP.GT.AND P1, PT, R0.reuse, 0x59, P2 ;  /* 0x000000590000780c */ /* 0x040fe20001724270 */
[----:B------:R0:W-:Y:S01]  /*12140*/  @P4 STG.E.U16 desc[UR36][R4.64+0xb0], R9 ;  /* 0x0000b00904004986 */ /* 0x0001e2000c101524 */
[----:B------:R-:W-:-:S02]  /*12150*/  ISETP.GT.AND P4, PT, R0, 0x60, P3 ;  /* 0x000000600000780c */ /* 0x000fc40001f84270 */
[----:B------:R-:W-:Y:S01]  /*12160*/  F2FP.F16.F32.PACK_AB R8, RZ, R8 ;  /* 0x00000008ff08723e */ /* 0x000fe200000000ff */
[----:B------:R1:W-:Y:S03]  /*12170*/  @P5 STG.E.U16 desc[UR36][R4.64+0xb2], R10 ;  /* 0x0000b20a04005986 */ /* 0x0003e6000c101524 */
[----:B--2---:R-:W-:Y:S02]  /*12180*/  PRMT R12, R8, 0x7610, R12 ;  /* 0x00007610080c7816 */ /* 0x004fe4000000000c */
[----:B0-----:R-:W-:Y:S01]  /*12190*/  F2FP.F16.F32.PACK_AB R9, RZ, R3 ;  /* 0x00000003ff09723e */ /* 0x001fe200000000ff */
[-C--:B------:R-:W-:Y:S01]  /*121a0*/  FMUL R3, R227, R2.reuse ;  /* 0x00000002e3037220 */ /* 0x080fe20000400000 */
[-C--:B------:R-:W-:Y:S02]  /*121b0*/  FMUL R8, R226, R2.reuse ;  /* 0x00000002e2087220 */ /* 0x080fe40000400000 */
[----:B-1----:R-:W-:Y:S01]  /*121c0*/  PRMT R10, R9, 0x7610, R10 ;  /* 0x00007610090a7816 */ /* 0x002fe2000000000a */
[----:B------:R0:W-:Y:S01]  /*121d0*/  @P0 STG.E.U16 desc[UR36][R6.64+0xb0], R11 ;  /* 0x0000b00b06000986 */ /* 0x0001e2000c101524 */
[----:B------:R-:W-:Y:S01]  /*121e0*/  F2FP.F16.F32.PACK_AB R3, RZ, R3 ;  /* 0x00000003ff03723e */ /* 0x000fe200000000ff */
[----:B------:R-:W-:Y:S01]  /*121f0*/  FMUL R9, R225, R2 ;  /* 0x00000002e1097220 */ /* 0x000fe20000400000 */
[C---:B------:R-:W-:Y:S01]  /*12200*/  ISETP.GT.AND P5, PT, R0.reuse, 0x61, P3 ;  /* 0x000000610000780c */ /* 0x040fe20001fa4270 */
[----:B------:R1:W-:Y:S01]  /*12210*/  @P1 STG.E.U16 desc[UR36][R6.64+0xb2], R12 ;  /* 0x0000b20c06001986 */ /* 0x0003e2000c101524 */
[----:B------:R-:W-:-:S03]  /*12220*/  ISETP.GT.AND P1, PT, R0, 0x60, P2 ;  /* 0x000000600000780c */ /* 0x000fc60001724270 */
[----:B------:R-:W-:Y:S01]  /*12230*/  @P4 STG.E.U16 desc[UR36][R4.64+0xc0], R10 ;  /* 0x0000c00a04004986 */ /* 0x000fe2000c101524 */
[----:B------:R-:W-:Y:S02]  /*12240*/  ISETP.GT.AND P4, PT, R0, 0x61, P2 ;  /* 0x000000610000780c */ /* 0x000fe40001784270 */
[----:B------:R-:W-:Y:S02]  /*12250*/  F2FP.F16.F32.PACK_AB R8, RZ, R8 ;  /* 0x00000008ff08723e */ /* 0x000fe400000000ff */
[----:B0-----:R-:W-:Y:S01]  /*12260*/  PRMT R11, R3, 0x7610, R11 ;  /* 0x00007610030b7816 */ /* 0x001fe2000000000b */
[-C--:B------:R-:W-:Y:S01]  /*12270*/  FMUL R3, R224, R2.reuse ;  /* 0x00000002e0037220 */ /* 0x080fe20000400000 */
[----:B------:R-:W-:Y:S02]  /*12280*/  F2FP.F16.F32.PACK_AB R9, RZ, R9 ;  /* 0x00000009ff09723e */ /* 0x000fe400000000ff */
[----:B-1----:R-:W-:Y:S02]  /*12290*/  PRMT R12, R8, 0x7610, R12 ;  /* 0x00007610080c7816 */ /* 0x002fe4000000000c */
[----:B------:R-:W-:Y:S01]  /*122a0*/  F2FP.F16.F32.PACK_AB R8, RZ, R3 ;  /* 0x00000003ff08723e */ /* 0x000fe200000000ff */
[----:B------:R-:W-:Y:S01]  /*122b0*/  FMUL R3, R223, R2 ;  /* 0x00000002df037220 */ /* 0x000fe20000400000 */
[----:B------:R-:W-:Y:S01]  /*122c0*/  PRMT R13, R9, 0x7610, R13 ;  /* 0x00007610090d7816 */ /* 0x000fe2000000000d */
[----:B------:R0:W-:Y:S01]  /*122d0*/  @P5 STG.E.U16 desc[UR36][R4.64+0xc2], R11 ;  /* 0x0000c20b04005986 */ /* 0x0001e2000c101524 */
[----:B------:R-:W-:-:S02]  /*122e0*/  ISETP.GT.AND P0, PT, R0, 0x68, P3 ;  /* 0x000000680000780c */ /* 0x000fc40001f04270 */
[----:B------:R-:W-:Y:S01]  /*122f0*/  F2FP.F16.F32.PACK_AB R9, RZ, R3 ;  /* 0x00000003ff09723e */ /* 0x000fe200000000ff */
[----:B------:R1:W-:Y:S01]  /*12300*/  @P1 STG.E.U16 desc[UR36][R6.64+0xc0], R12 ;  /* 0x0000c00c06001986 */ /* 0x0003e2000c101524 */
[----:B------:R-:W-:-:S03]  /*12310*/  FMUL R3, R221, R2 ;  /* 0x00000002dd037220 */ /* 0x000fc60000400000 */
[----:B------:R-:W-:Y:S01]  /*12320*/  @P4 STG.E.U16 desc[UR36][R6.64+0xc2], R13 ;  /* 0x0000c20d06004986 */ /* 0x000fe2000c101524 */
[----:B------:R-:W-:Y:S02]  /*12330*/  ISETP.GT.AND P4, PT, R0, 0x69, P3 ;  /* 0x000000690000780c */ /* 0x000fe40001f84270 */
[----:B------:R-:W-:Y:S01]  /*12340*/  PRMT R14, R8, 0x7610, R14 ;  /* 0x00007610080e7816 */ /* 0x000fe2000000000e */
[-C--:B------:R-:W-:Y:S01]  /*12350*/  FMUL R8, R222, R2.reuse ;  /* 0x00000002de087220 */ /* 0x080fe20000400000 */
[----:B------:R-:W-:Y:S02]  /*12360*/  F2FP.F16.F32.PACK_AB R3, RZ, R3 ;  /* 0x00000003ff03723e */ /* 0x000fe400000000ff */
[----:B------:R-:W-:Y:S01]  /*12370*/  ISETP.GT.AND P1, PT, R0, 0x68, P2 ;  /* 0x000000680000780c */ /* 0x000fe20001724270 */
[----:B------:R-:W-:Y:S01]  /*12380*/  @P0 STG.E.U16 desc[UR36][R4.64+0xd0], R14 ;  /* 0x0000d00e04000986 */ /* 0x000fe2000c101524 */
[----:B0-----:R-:W-:Y:S01]  /*12390*/  PRMT R11, R3, 0x7610, R11 ;  /* 0x00007610030b7816 */ /* 0x001fe2000000000b */
[----:B------:R-:W-:Y:S01]  /*123a0*/  FMUL R3, R219, R2 ;  /* 0x00000002db037220 */ /* 0x000fe20000400000 */
[----:B------:R-:W-:Y:S01]  /*123b0*/  F2FP.F16.F32.PACK_AB R10, RZ, R8 ;  /* 0x00000008ff0a723e */ /* 0x000fe200000000ff */
[----:B------:R-:W-:Y:S01]  /*123c0*/  FMUL R8, R220, R2 ;  /* 0x00000002dc087220 */ /* 0x000fe20000400000 */
[C---:B------:R-:W-:Y:S01]  /*123d0*/  ISETP.GT.AND P0, PT, R0.reuse, 0x69, P2 ;  /* 0x000000690000780c */ /* 0x040fe20001704270 */
[----:B------:R0:W-:Y:S01]  /*123e0*/  @P4 STG.E.U16 desc[UR36][R4.64+0xd2], R9 ;  /* 0x0000d20904004986 */ /* 0x0001e2000c101524 */
[----:B------:R-:W-:-:S02]  /*123f0*/  ISETP.GT.AND P5, PT, R0, 0x70, P3 ;  /* 0x000000700000780c */ /* 0x000fc40001fa4270 */
[----:B------:R-:W-:-:S04]  /*12400*/  F2FP.F16.F32.PACK_AB R8, RZ, R8 ;  /* 0x00000008ff08723e */ /* 0x000fc800000000ff */
[----:B-1----:R-:W-:Y:S02]  /*12410*/  PRMT R12, R8, 0x7610, R12 ;  /* 0x00007610080c7816 */ /* 0x002fe4000000000c */
[----:B0-----:R-:W-:Y:S01]  /*12420*/  F2FP.F16.F32.PACK_AB R9, RZ, R3 ;  /* 0x00000003ff09723e */ /* 0x001fe200000000ff */
[-C--:B------:R-:W-:Y:S01]  /*12430*/  FMUL R3, R218, R2.reuse ;  /* 0x00000002da037220 */ /* 0x080fe20000400000 */
[----:B------:R-:W-:Y:S01]  /*12440*/  FMUL R8, R217, R2 ;  /* 0x00000002d9087220 */ /* 0x000fe20000400000 */
[----:B------:R0:W-:Y:S03]  /*12450*/  @P1 STG.E.U16 desc[UR36][R6.64+0xd0], R10 ;  /* 0x0000d00a06001986 */ /* 0x0001e6000c101524 */
[----:B------:R-:W-:Y:S01]  /*12460*/  F2FP.F16.F32.PACK_AB R3, RZ, R3 ;  /* 0x00000003ff03723e */ /* 0x000fe200000000ff */
[----:B------:R1:W-:Y:S01]  /*12470*/  @P0 STG.E.U16 desc[UR36][R6.64+0xd2], R11 ;  /* 0x0000d20b06000986 */ /* 0x0003e2000c101524 */
[----:B------:R-:W-:-:S02]  /*12480*/  ISETP.GT.AND P1, PT, R0, 0x70, P2 ;  /* 0x000000700000780c */ /* 0x000fc40001724270 */
[----:B------:R-:W-:Y:S01]  /*12490*/  F2FP.F16.F32.PACK_AB R8, RZ, R8 ;  /* 0x00000008ff08723e */ /* 0x000fe200000000ff */
[----:B------:R2:W-:Y:S01]  /*124a0*/  @P5 STG.E.U16 desc[UR36][R4.64+0xe0], R12 ;  /* 0x0000e00c04005986 */ /* 0x0005e2000c101524 */
[----:B0-----:R-:W-:Y:S01]  /*124b0*/  PRMT R10, R9, 0x7610, R10 ;  /* 0x00007610090a7816 */ /* 0x001fe2000000000a */
[-C--:B------:R-:W-:Y:S01]  /*124c0*/  FMUL R9, R216, R2.reuse ;  /* 0x00000002d8097220 */ /* 0x080fe20000400000 */
[----:B-1----:R-:W-:Y:S01]  /*124d0*/  PRMT R11, R3, 0x7610, R11 ;  /* 0x00007610030b7816 */ /* 0x002fe2000000000b */
[----:B------:R-:W-:-:S03]  /*124e0*/  FMUL R3, R215, R2 ;  /* 0x00000002d7037220 */ /* 0x000fc60000400000 */
[----:B------:R-:W-:Y:S02]  /*124f0*/  F2FP.F16.F32.PACK_AB R9, RZ, R9 ;  /* 0x00000009ff09723e */ /* 0x000fe400000000ff */
[----:B--2---:R-:W-:Y:S02]  /*12500*/  PRMT R12, R8, 0x7610, R12 ;  /* 0x00007610080c7816 */ /* 0x004fe4000000000c */
[----:B------:R-:W-:Y:S01]  /*12510*/  F2FP.F16.F32.PACK_AB R8, RZ, R3 ;  /* 0x00000003ff08723e */ /* 0x000fe200000000ff */
[----:B------:R-:W-:Y:S01]  /*12520*/  FMUL R3, R214, R2 ;  /* 0x00000002d6037220 */ /* 0x000fe20000400000 */
[C---:B------:R-:W-:Y:S02]  /*12530*/  ISETP.GT.AND P4, PT, R0.reuse, 0x71, P2 ;  /* 0x000000710000780c */ /* 0x040fe40001784270 */
[----:B------:R-:W-:Y:S01]  /*12540*/  ISETP.GT.AND P5, PT, R0, 0x78, P3 ;  /* 0x000000780000780c */ /* 0x000fe20001fa4270 */
[----:B------:R0:W-:Y:S01]  /*12550*/  @P6 STG.E.U16 desc[UR36][R4.64+0xe2], R10 ;  /* 0x0000e20a04006986 */ /* 0x0001e2000c101524 */
[----:B------:R-:W-:-:S02]  /*12560*/  PRMT R13, R9, 0x7610, R13 ;  /* 0x00007610090d7816 */ /* 0x000fc4000000000d */
[----:B------:R-:W-:Y:S01]  /*12570*/  F2FP.F16.F32.PACK_AB R9, RZ, R3 ;  /* 0x00000003ff09723e */ /* 0x000fe200000000ff */
[----:B------:R1:W-:Y:S01]  /*12580*/  @P1 STG.E.U16 desc[UR36][R6.64+0xe0], R11 ;  /* 0x0000e00b06001986 */ /* 0x0003e2000c101524 */
[----:B------:R-:W-:Y:S01]  /*12590*/  ISETP.GT.AND P0, PT, R0, 0x79, P3 ;  /* 0x000000790000780c */ /* 0x000fe20001f04270 */
[-C--:B------:R-:W-:Y:S01]  /*125a0*/  FMUL R3, R212, R2.reuse ;  /* 0x00000002d4037220 */ /* 0x080fe20000400000 */
[----:B------:R-:W-:Y:S02]  /*125b0*/  ISETP.GT.AND P1, PT, R0, 0x78, P2 ;  /* 0x000000780000780c */ /* 0x000fe40001724270 */
[----:B------:R-:W-:Y:S01]  /*125c0*/  PRMT R14, R8, 0x7610, R14 ;  /* 0x00007610080e7816 */ /* 0x000fe2000000000e */
[----:B------:R-:W-:Y:S01]  /*125d0*/  FMUL R8, R213, R2 ;  /* 0x00000002d5087220 */ /* 0x000fe20000400000 */
[----:B------:R-:W-:Y:S01]  /*125e0*/  F2FP.F16.F32.PACK_AB R3, RZ, R3 ;  /* 0x00000003ff03723e */ /* 0x000fe200000000ff */
[----:B------:R2:W-:Y:S01]  /*125f0*/  @P4 STG.E.U16 desc[UR36][R6.64+0xe2], R12 ;  /* 0x0000e20c06004986 */ /* 0x0005e2000c101524 */
[----:B------:R-:W-:-:S02]  /*12600*/  ISETP.GT.AND P4, PT, R0, 0x79, P2 ;  /* 0x000000790000780c */ /* 0x000fc40001784270 */
[----:B0-----:R-:W-:Y:S01]  /*12610*/  F2FP.F16.F32.PACK_AB R10, RZ, R8 ;  /* 0x00000008ff0a723e */ /* 0x001fe200000000ff */
[----:B------:R-:W-:Y:S01]  /*12620*/  @P5 STG.E.U16 desc[UR36][R4.64+0xf0], R13 ;  /* 0x0000f00d04005986 */ /* 0x000fe2000c101524 */
[----:B-1----:R-:W-:Y:S01]  /*12630*/  PRMT R11, R3, 0x7610, R11 ;  /* 0x00007610030b7816 */ /* 0x002fe2000000000b */
[-C--:B------:R-:W-:Y:S01]  /*12640*/  FMUL R3, R210, R2.reuse ;  /* 0x00000002d2037220 */ /* 0x080fe20000400000 */
[----:B------:R-:W-:Y:S01]  /*12650*/  FMUL R8, R211, R2 ;  /* 0x00000002d3087220 */ /* 0x000fe20000400000 */
[C---:B------:R-:W-:Y:S01]  /*12660*/  ISETP.GT.AND P5, PT, R0.reuse, 0x80, P3 ;  /* 0x000000800000780c */ /* 0x040fe20001fa4270 */
[----:B------:R-:W-:Y:S01]  /*12670*/  @P0 STG.E.U16 desc[UR36][R4.64+0xf2], R14 ;  /* 0x0000f20e04000986 */ /* 0x000fe2000c101524 */
[----:B------:R-:W-:-:S03]  /*12680*/  ISETP.GT.AND P6, PT, R0, 0x81, P3 ;  /* 0x000000810000780c */ /* 0x000fc60001fc4270 */
[----:B------:R0:W-:Y:S01]  /*12690*/  @P1 STG.E.U16 desc[UR36][R6.64+0xf0], R9 ;  /* 0x0000f00906001986 */ /* 0x0001e2000c101524 */
[----:B------:R-:W-:-:S04]  /*126a0*/  F2FP.F16.F32.PACK_AB R8, RZ, R8 ;  /* 0x00000008ff08723e */ /* 0x000fc800000000ff */
[----:B--2---:R-:W-:Y:S01]  /*126b0*/  PRMT R12, R8, 0x7610, R12 ;  /* 0x00007610080c7816 */ /* 0x004fe2000000000c */
[-C--:B------:R-:W-:Y:S01]  /*126c0*/  FMUL R8, R208, R2.reuse ;  /* 0x00000002d0087220 */ /* 0x080fe20000400000 */
[----:B0-----:R-:W-:Y:S01]  /*126d0*/  F2FP.F16.F32.PACK_AB R9, RZ, R3 ;  /* 0x00000003ff09723e */ /* 0x001fe200000000ff */
[----:B------:R-:W-:Y:S01]  /*126e0*/  FMUL R3, R209, R2 ;  /* 0x00000002d1037220 */ /* 0x000fe20000400000 */
[----:B------:R0:W-:Y:S01]  /*126f0*/  @P4 STG.E.U16 desc[UR36][R6.64+0xf2], R10 ;  /* 0x0000f20a06004986 */ /* 0x0001e2000c101524 */
[----:B------:R-:W-:-:S03]  /*12700*/  ISETP.GT.AND P0, PT, R0, 0x80, P2 ;  /* 0x000000800000780c */ /* 0x000fc60001704270 */
[----:B------:R-:W-:Y:S01]  /*12710*/  F2FP.F16.F32.PACK_AB R3, RZ, R3 ;  /* 0x00000003ff03723e */ /* 0x000fe200000000ff */
[----:B------:R1:W-:Y:S01]  /*12720*/  @P5 STG.E.U16 desc[UR36][R4.64+0x100], R11 ;  /* 0x0001000b04005986 */ /* 0x0003e2000c101524 */
[----:B------:R-:W-:Y:S02]  /*12730*/  ISETP.GT.AND P1, PT, R0, 0x81, P2 ;  /* 0x000000810000780c */ /* 0x000fe40001724270 */
[----:B------:R-:W-:Y:S01]  /*12740*/  F2FP.F16.F32.PACK_AB R8, RZ, R8 ;  /* 0x00000008ff08723e */ /* 0x000fe200000000ff */
[----:B------:R2:W-:Y:S01]  /*12750*/  @P6 STG.E.U16 desc[UR36][R4.64+0x102], R12 ;  /* 0x0001020c04006986 */ /* 0x0005e2000c101524 */
[----:B0-----:R-:W-:Y:S01]  /*12760*/  PRMT R10, R9, 0x7610, R10 ;  /* 0x00007610090a7816 */ /* 0x001fe2000000000a */
[-C--:B------:R-:W-:Y:S01]  /*12770*/  FMUL R9, R207, R2.reuse ;  /* 0x00000002cf097220 */ /* 0x080fe20000400000 */
[----:B-1----:R-:W-:Y:S01]  /*12780*/  PRMT R11, R3, 0x7610, R11 ;  /* 0x00007610030b7816 */ /* 0x002fe2000000000b */
[----:B------:R-:W-:Y:S01]  /*12790*/  FMUL R3, R206, R2 ;  /* 0x00000002ce037220 */ /* 0x000fe20000400000 */
[----:B------:R-:W-:-:S02]  /*127a0*/  ISETP.GT.AND P4, PT, R0, 0x88, P3 ;  /* 0x000000880000780c */ /* 0x000fc40001f84270 */
[----:B--2---:R-:W-:Y:S02]  /*127b0*/  PRMT R12, R8, 0x7610, R12 ;  /* 0x00007610080c7816 */ /* 0x004fe4000000000c */
[----:B------:R-:W-:Y:S01]  /*127c0*/  F2FP.F16.F32.PACK_AB R8, RZ, R3 ;  /* 0x00000003ff08723e */ /* 0x000fe200000000ff */
[-C--:B------:R-:W-:Y:S01]  /*127d0*/  FMUL R3, R205, R2.reuse ;  /* 0x00000002cd037220 */ /* 0x080fe20000400000 */
[----:B------:R-:W-:Y:S02]  /*127e0*/  F2FP.F16.F32.PACK_AB R9, RZ, R9 ;  /* 0x00000009ff09723e */ /* 0x000fe400000000ff */
[C---:B------:R-:W-:Y:S01]  /*127f0*/  ISETP.GT.AND P5, PT, R0.reuse, 0x89, P3 ;  /* 0x000000890000780c */ /* 0x040fe20001fa4270 */
[----:B------:R0:W-:Y:S01]  /*12800*/  @P0 STG.E.U16 desc[UR36][R6.64+0x100], R10 ;  /* 0x0001000a06000986 */ /* 0x0001e2000c101524 */
[----:B------:R-:W-:Y:S02]  /*12810*/  PRMT R13, R9, 0x7610, R13 ;  /* 0x00007610090d7816 */ /* 0x000fe4000000000d */
[----:B------:R-:W-:Y:S01]  /*12820*/  F2FP.F16.F32.PACK_AB R9, RZ, R3 ;  /* 0x00000003ff09723e */ /* 0x000fe200000000ff */
[----:B------:R1:W-:Y:S01]  /*12830*/  @P1 STG.E.U16 desc[UR36][R6.64+0x102], R11 ;  /* 0x0001020b06001986 */ /* 0x0003e2000c101524 */
[C---:B------:R-:W-:Y:S01]  /*12840*/  ISETP.GT.AND P0, PT, R0.reuse, 0x88, P2 ;  /* 0x000000880000780c */ /* 0x040fe20001704270 */
[----:B------:R-:W-:Y:S01]  /*12850*/  FMUL R3, R203, R2 ;  /* 0x00000002cb037220 */ /* 0x000fe20000400000 */
[----:B------:R-:W-:-:S02]  /*12860*/  ISETP.GT.AND P1, PT, R0, 0x89, P2 ;  /* 0x000000890000780c */ /* 0x000fc40001724270 */
[----:B------:R-:W-:Y:S01]  /*12870*/  PRMT R14, R8, 0x7610, R14 ;  /* 0x00007610080e7816 */ /* 0x000fe2000000000e */
[----:B------:R-:W-:Y:S01]  /*12880*/  FMUL R8, R204, R2 ;  /* 0x00000002cc087220 */ /* 0x000fe20000400000 */
[----:B------:R-:W-:Y:S01]  /*12890*/  F2FP.F16.F32.PACK_AB R3, RZ, R3 ;  /* 0x00000003ff03723e */ /* 0x000fe200000000ff */
[----:B------:R2:W-:Y:S01]  /*128a0*/  @P4 STG.E.U16 desc[UR36][R4.64+0x110], R12 ;  /* 0x0001100c04004986 */ /* 0x0005e2000c101524 */
[----:B------:R-:W-:Y:S02]  /*128b0*/  ISETP.GT.AND P4, PT, R0, 0x90, P3 ;  /* 0x000000900000780c */ /* 0x000fe40001f84270 */
        /* <DEDUP_REMOVED lines=9> */
[----:B------:R-:W-:Y:S02]  /*12950*/  F2FP.F16.F32.PACK_AB R8, RZ, R8 ;  /* 0x00000008ff08723e */ /* 0x000fe400000000ff */
[----:B------:R-:W-:Y:S01]  /*12960*/  ISETP.GT.AND P1, PT, R0, 0x91, P2 ;  /* 0x000000910000780c */ /* 0x000fe20001724270 */
[----:B------:R1:W-:Y:S01]  /*12970*/  @P4 STG.E.U16 desc[UR36][R4.64+0x120], R10 ;  /* 0x0001200a04004986 */ /* 0x0003e2000c101524 */
[----:B--2---:R-:W-:Y:S01]  /*12980*/  PRMT R12, R8, 0x7610, R12 ;  /* 0x00007610080c7816 */ /* 0x004fe2000000000c */
[-C--:B------:R-:W-:Y:S01]  /*12990*/  FMUL R8, R199, R2.reuse ;  /* 0x00000002c7087220 */ /* 0x080fe20000400000 */
[----:B0-----:R-:W-:Y:S01]  /*129a0*/  F2FP.F16.F32.PACK_AB R9, RZ, R3 ;  /* 0x00000003ff09723e */ /* 0x001fe200000000ff */
[----:B------:R-:W-:Y:S01]  /*129b0*/  FMUL R3, R200, R2 ;  /* 0x00000002c8037220 */ /* 0x000fe20000400000 */
[----:B------:R-:W-:Y:S01]  /*129c0*/  ISETP.GT.AND P4, PT, R0, 0x98, P3 ;  /* 0x000000980000780c */ /* 0x000fe20001f84270 */
[----:B------:R0:W-:Y:S03]  /*129d0*/  @P5 STG.E.U16 desc[UR36][R4.64+0x122], R11 ;  /* 0x0001220b04005986 */ /* 0x0001e6000c101524 */
[----:B------:R-:W-:-:S02]  /*129e0*/  F2FP.F16.F32.PACK_AB R3, RZ, R3 ;  /* 0x00000003ff03723e */ /* 0x000fc400000000ff */
[----:B-1----:R-:W-:Y:S01]  /*129f0*/  PRMT R10, R9, 0x7610, R10 ;  /* 0x00007610090a7816 */ /* 0x002fe2000000000a */
[----:B------:R-:W-:Y:S01]  /*12a00*/  FMUL R9, R198, R2 ;  /* 0x00000002c6097220 */ /* 0x000fe20000400000 */
[----:B------:R-:W-:Y:S01]  /*12a10*/  F2FP.F16.F32.PACK_AB R8, RZ, R8 ;  /* 0x00000008ff08723e */ /* 0x000fe200000000ff */
[----:B------:R1:W-:Y:S01]  /*12a20*/  @P0 STG.E.U16 desc[UR36][R6.64+0x120], R12 ;  /* 0x0001200c06000986 */ /* 0x0003e2000c101524 */
[----:B0-----:R-:W-:Y:S01]  /*12a30*/  PRMT R11, R3, 0x7610, R11 ;  /* 0x00007610030b7816 */ /* 0x001fe2000000000b */
[----:B------:R-:W-:Y:S01]  /*12a40*/  FMUL R3, R197, R2 ;  /* 0x00000002c5037220 */ /* 0x000fe20000400000 */
[C---:B------:R-:W-:Y:S01]  /*12a50*/  ISETP.GT.AND P5, PT, R0.reuse, 0x99, P3 ;  /* 0x000000990000780c */ /* 0x040fe20001fa4270 */
[----:B------:R0:W-:Y:S01]  /*12a60*/  @P1 STG.E.U16 desc[UR36][R6.64+0x122], R10 ;  /* 0x0001220a06001986 */ /* 0x0001e2000c101524 */
[----:B------:R-:W-:Y:S02]  /*12a70*/  ISETP.GT.AND P1, PT, R0, 0x98, P2 ;  /* 0x000000980000780c */ /* 0x000fe40001724270 */
[----:B------:R-:W-:-:S02]  /*12a80*/  F2FP.F16.F32.PACK_AB R9, RZ, R9 ;  /* 0x00000009ff09723e */ /* 0x000fc400000000ff */
[----:B-1----:R-:W-:Y:S02]  /*12a90*/  PRMT R12, R8, 0x7610, R12 ;  /* 0x00007610080c7816 */ /* 0x002fe4000000000c */
[----:B------:R-:W-:Y:S01]  /*12aa0*/  F2FP.F16.F32.PACK_AB R8, RZ, R3 ;  /* 0x00000003ff08723e */ /* 0x000fe200000000ff */
[-C--:B------:R-:W-:Y:S01]  /*12ab0*/  FMUL R3, R196, R2.reuse ;  /* 0x00000002c4037220 */ /* 0x080fe20000400000 */
[C---:B------:R-:W-:Y:S01]  /*12ac0*/  ISETP.GT.AND P0, PT, R0.reuse, 0x99, P2 ;  /* 0x000000990000780c */ /* 0x040fe20001704270 */
[----:B------:R1:W-:Y:S01]  /*12ad0*/  @P4 STG.E.U16 desc[UR36][R4.64+0x130], R11 ;  /* 0x0001300b04004986 */ /* 0x0003e2000c101524 */
[----:B------:R-:W-:Y:S02]  /*12ae0*/  ISETP.GT.AND P4, PT, R0, 0xa0, P3 ;  /* 0x000000a00000780c */ /* 0x000fe40001f84270 */
[----:B------:R-:W-:Y:S02]  /*12af0*/  PRMT R13, R9, 0x7610, R13 ;  /* 0x00007610090d7816 */ /* 0x000fe4000000000d */
        /* <DEDUP_REMOVED lines=68> */
[----:B------:R-:W-:Y:S02]  /*12f40*/  ISETP.GT.AND P1, PT, R0, 0xb8, P2 ;  /* 0x000000b80000780c */ /* 0x000fe40001724270 */
[----:B------:R-:W-:Y:S02]  /*12f50*/  F2FP.F16.F32.PACK_AB R8, RZ, R8 ;  /* 0x00000008ff08723e */ /* 0x000fe400000000ff */
[----:B0-----:R-:W-:Y:S01]  /*12f60*/  PRMT R10, R9, 0x7610, R10 ;  /* 0x00007610090a7816 */ /* 0x001fe2000000000a */
[-C--:B------:R-:W-:Y:S01]  /*12f70*/  FMUL R9, R180, R2.reuse ;  /* 0x00000002b4097220 */ /* 0x080fe20000400000 */
[----:B-1----:R-:W-:Y:S01]  /*12f80*/  PRMT R11, R3, 0x7610, R11 ;  /* 0x00007610030b7816 */ /* 0x002fe2000000000b */
[----:B------:R-:W-:Y:S01]  /*12f90*/  FMUL R3, R179, R2 ;  /* 0x00000002b3037220 */ /* 0x000fe20000400000 */
[----:B------:R0:W-:Y:S02]  /*12fa0*/  @P5 STG.E.U16 desc[UR36][R4.64+0x170], R12 ;  /* 0x0001700c04005986 */ /* 0x0001e4000c101524 */
[----:B------:R-:W-:-:S02]  /*12fb0*/  F2FP.F16.F32.PACK_AB R9, RZ, R9 ;  /* 0x00000009ff09723e */ /* 0x000fc400000000ff */
[C---:B------:R-:W-:Y:S02]  /*12fc0*/  ISETP.GT.AND P4, PT, R0.reuse, 0xb9, P2 ;  /* 0x000000b90000780c */ /* 0x040fe40001784270 */
[----:B------:R-:W-:Y:S02]  /*12fd0*/  ISETP.GT.AND P5, PT, R0, 0xc0, P3 ;  /* 0x000000c00000780c */ /* 0x000fe40001fa4270 */
[----:B0-----:R-:W-:Y:S02]  /*12fe0*/  PRMT R12, R8, 0x7610, R12 ;  /* 0x00007610080c7816 */ /* 0x001fe4000000000c */
[----:B------:R-:W-:Y:S01]  /*12ff0*/  F2FP.F16.F32.PACK_AB R8, RZ, R3 ;  /* 0x00000003ff08723e */ /* 0x000fe200000000ff */
[----:B------:R-:W-:Y:S01]  /*13000*/  FMUL R3, R178, R2 ;  /* 0x00000002b2037220 */ /* 0x000fe20000400000 */
[----:B------:R-:W-:Y:S01]  /*13010*/  PRMT R13, R9, 0x7610, R13 ;  /* 0x00007610090d7816 */ /* 0x000fe2000000000d */
[----:B------:R0:W-:Y:S01]  /*13020*/  @P6 STG.E.U16 desc[UR36][R4.64+0x172], R10 ;  /* 0x0001720a04006986 */ /* 0x0001e2000c101524 */
[----:B------:R-:W-:-:S02]  /*13030*/  ISETP.GT.AND P0, PT, R0, 0xc1, P3 ;  /* 0x000000c10000780c */ /* 0x000fc40001f04270 */
[----:B------:R-:W-:Y:S01]  /*13040*/  F2FP.F16.F32.PACK_AB R9, RZ, R3 ;  /* 0x00000003ff09723e */ /* 0x000fe200000000ff */
[----:B------:R1:W-:Y:S01]  /*13050*/  @P1 STG.E.U16 desc[UR36][R6.64+0x170], R11 ;  /* 0x0001700b06001986 */ /* 0x0003e2000c101524 */
[-C--:B------:R-:W-:Y:S01]  /*13060*/  FMUL R3, R176, R2.reuse ;  /* 0x00000002b0037220 */ /* 0x080fe20000400000 */
[----:B------:R-:W-:Y:S02]  /*13070*/  ISETP.GT.AND P1, PT, R0, 0xc0, P2 ;  /* 0x000000c00000780c */ /* 0x000fe40001724270 */
        /* <DEDUP_REMOVED lines=40> */
[C---:B------:R-:W-:Y:S01]  /*13300*/  ISETP.GT.AND P0, PT, R0.reuse, 0xd0, P2 ;  /* 0x000000d00000780c */ /* 0x040fe20001704270 */
        /* <DEDUP_REMOVED lines=11> */
[----:B------:R-:W-:Y:S01]  /*133c0*/  ISETP.GT.AND P5, PT, R0, 0xd9, P3 ;  /* 0x000000d90000780c */ /* 0x000fe20001fa4270 */
[----:B------:R-:W-:Y:S01]  /*133d0*/  FMUL R8, R166, R2 ;  /* 0x00000002a6087220 */ /* 0x000fe20000400000 */
[----:B------:R-:W-:Y:S01]  /*133e0*/  @P0 STG.E.U16 desc[UR36][R6.64+0x1a0], R14 ;  /* 0x0001a00e06000986 */ /* 0x000fe2000c101524 */
[----:B------:R-:W-:-:S03]  /*133f0*/  ISETP.GT.AND P0, PT, R0, 0xd8, P2 ;  /* 0x000000d80000780c */ /* 0x000fc60001704270 */
[----:B------:R0:W-:Y:S01]  /*13400*/  @P1 STG.E.U16 desc[UR36][R6.64+0x1a2], R9 ;  /* 0x0001a20906001986 */ /* 0x0001e2000c101524 */
[----:B------:R-:W-:Y:S02]  /*13410*/  F2FP.F16.F32.PACK_AB R8, RZ, R8 ;  /* 0x00000008ff08723e */ /* 0x000fe400000000ff */
[----:B------:R-:W-:Y:S02]  /*13420*/  ISETP.GT.AND P1, PT, R0, 0xd9, P2 ;  /* 0x000000d90000780c */ /* 0x000fe40001724270 */
        /* <DEDUP_REMOVED lines=16> */
[----:B------:R1:W-:Y:S01]  /*13530*/  @P1 STG.E.U16 desc[UR36][R6.64+0x1b2], R10 ;  /* 0x0001b20a06001986 */ /* 0x0003e2000c101524 */
[----:B------:R-:W-:Y:S02]  /*13540*/  ISETP.GT.AND P1, PT, R0, 0xe0, P2 ;  /* 0x000000e00000780c */ /* 0x000fe40001724270 */
[----:B0-----:R-:W-:Y:S02]  /*13550*/  PRMT R12, R8, 0x7610, R12 ;  /* 0x00007610080c7816 */ /* 0x001fe4000000000c */
[----:B------:R-:W-:Y:S01]  /*13560*/  F2FP.F16.F32.PACK_AB R8, RZ, R3 ;  /* 0x00000003ff08723e */ /* 0x000fe200000000ff */
[-C--:B------:R-:W-:Y:S01]  /*13570*/  FMUL R3, R160, R2.reuse ;  /* 0x00000002a0037220 */ /* 0x080fe20000400000 */
[----:B------:R-:W-:Y:S01]  /*13580*/  ISETP.GT.AND P0, PT, R0, 0xe1, P2 ;  /* 0x000000e10000780c */ /* 0x000fe20001704270 */
[----:B------:R0:W-:Y:S01]  /*13590*/  @P4 STG.E.U16 desc[UR36][R4.64+0x1c0], R11 ;  /* 0x0001c00b04004986 */ /* 0x0001e2000c101524 */
[----:B-1----:R-:W-:Y:S02]  /*135a0*/  PRMT R10, R9, 0x7610, R10 ;  /* 0x00007610090a7816 */ /* 0x002fe4000000000a */
[----:B------:R-:W-:Y:S01]  /*135b0*/  PRMT R13, R8, 0x7610, R13 ;  /* 0x00007610080d7816 */ /* 0x000fe2000000000d */
[----:B------:R-:W-:Y:S01]  /*135c0*/  @P5 STG.E.U16 desc[UR36][R4.64+0x1c2], R12 ;  /* 0x0001c20c04005986 */ /* 0x000fe2000c101524 */
[----:B------:R-:W-:Y:S01]  /*135d0*/  FMUL R8, R159, R2 ;  /* 0x000000029f087220 */ /* 0x000fe20000400000 */
[----:B------:R-:W-:-:S02]  /*135e0*/  ISETP.GT.AND P4, PT, R0, 0xe8, P3 ;  /* 0x000000e80000780c */ /* 0x000fc40001f84270 */
[----:B------:R-:W-:Y:S01]  /*135f0*/  F2FP.F16.F32.PACK_AB R9, RZ, R3 ;  /* 0x00000003ff09723e */ /* 0x000fe200000000ff */
[----:B------:R-:W-:Y:S01]  /*13600*/  FMUL R3, R158, R2 ;  /* 0x000000029e037220 */ /* 0x000fe20000400000 */
[C---:B------:R-:W-:Y:S02]  /*13610*/  ISETP.GT.AND P5, PT, R0.reuse, 0xe9, P3 ;  /* 0x000000e90000780c */ /* 0x040fe40001fa4270 */
[----:B------:R-:W-:Y:S02]  /*13620*/  ISETP.GT.AND P6, PT, R0, 0xe8, P2 ;  /* 0x000000e80000780c */ /* 0x000fe400017c4270 */
[----:B------:R-:W-:Y:S01]  /*13630*/  F2FP.F16.F32.PACK_AB R8, RZ, R8 ;  /* 0x00000008ff08723e */ /* 0x000fe200000000ff */
[----:B------:R1:W-:Y:S01]  /*13640*/  @P1 STG.E.U16 desc[UR36][R6.64+0x1c0], R10 ;  /* 0x0001c00a06001986 */ /* 0x0003e2000c101524 */
[----:B------:R-:W-:Y:S02]  /*13650*/  F2FP.F16.F32.PACK_AB R3, RZ, R3 ;  /* 0x00000003ff03723e */ /* 0x000fe400000000ff */
[----:B0-----:R-:W-:-:S02]  /*13660*/  PRMT R11, R8, 0x7610, R11 ;  /* 0x00007610080b7816 */ /* 0x001fc4000000000b */
[----:B------:R-:W-:Y:S01]  /*13670*/  PRMT R18, R3, 0x7610, R18 ;  /* 0x0000761003127816 */ /* 0x000fe20000000012 */
[----:B------:R0:W-:Y:S01]  /*13680*/  @P0 STG.E.U16 desc[UR36][R6.64+0x1c2], R13 ;  /* 0x0001c20d06000986 */ /* 0x0001e2000c101524 */
[----:B-1----:R-:W-:Y:S01]  /*13690*/  PRMT R10, R9, 0x7610, R10 ;  /* 0x00007610090a7816 */ /* 0x002fe2000000000a */
[----:B------:R-:W-:-:S04]  /*136a0*/  FMUL R3, R157, R2 ;  /* 0x000000029d037220 */ /* 0x000fc80000400000 */
[----:B------:R-:W-:Y:S01]  /*136b0*/  @P4 STG.E.U16 desc[UR36][R4.64+0x1d0], R10 ;  /* 0x0001d00a04004986 */ /* 0x000fe2000c101524 */
[----:B------:R-:W-:-:S03]  /*136c0*/  ISETP.GT.AND P4, PT, R0, 0xe9, P2 ;  /* 0x000000e90000780c */ /* 0x000fc60001784270 */
[----:B------:R1:W-:Y:S01]  /*136d0*/  @P5 STG.E.U16 desc[UR36][R4.64+0x1d2], R11 ;  /* 0x0001d20b04005986 */ /* 0x0003e2000c101524 */
[----:B------:R-:W-:-:S03]  /*136e0*/  ISETP.GT.AND P5, PT, R0, 0xf0, P3 ;  /* 0x000000f00000780c */ /* 0x000fc60001fa4270 */
[----:B------:R-:W-:Y:S01]  /*136f0*/  @P6 STG.E.U16 desc[UR36][R6.64+0x1d0], R18 ;  /* 0x0001d01206006986 */ /* 0x000fe2000c101524 */
[----:B------:R-:W-:Y:S01]  /*13700*/  ISETP.GT.AND P6, PT, R0, 0xf1, P3 ;  /* 0x000000f10000780c */ /* 0x000fe20001fc4270 */
[-C--:B------:R-:W-:Y:S01]  /*13710*/  FMUL R8, R156, R2.reuse ;  /* 0x000000029c087220 */ /* 0x080fe20000400000 */
[----:B------:R-:W-:Y:S01]  /*13720*/  FMUL R9, R155, R2 ;  /* 0x000000029b097220 */ /* 0x000fe20000400000 */
[----:B0-----:R-:W-:-:S03]  /*13730*/  F2FP.F16.F32.PACK_AB R13, RZ, R3 ;  /* 0x00000003ff0d723e */ /* 0x001fc600000000ff */
[----:B------:R-:W-:Y:S02]  /*13740*/  F2FP.F16.F32.PACK_AB R14, RZ, R8 ;  /* 0x00000008ff0e723e */ /* 0x000fe400000000ff */
[----:B------:R-:W-:Y:S01]  /*13750*/  F2FP.F16.F32.PACK_AB R15, RZ, R9 ;  /* 0x00000009ff0f723e */ /* 0x000fe200000000ff */
[----:B------:R-:W-:Y:S01]  /*13760*/  @P4 STG.E.U16 desc[UR36][R6.64+0x1d2], R13 ;  /* 0x0001d20d06004986 */ /* 0x000fe2000c101524 */
[----:B------:R-:W-:-:S03]  /*13770*/  ISETP.GT.AND P4, PT, R0, 0xf1, P2 ;  /* 0x000000f10000780c */ /* 0x000fc60001784270 */
[----:B------:R-:W-:Y:S04]  /*13780*/  @P5 STG.E.U16 desc[UR36][R4.64+0x1e0], R14 ;  /* 0x0001e00e04005986 */ /* 0x000fe8000c101524 */
[----:B------:R-:W-:Y:S01]  /*13790*/  @P6 STG.E.U16 desc[UR36][R4.64+0x1e2], R15 ;  /* 0x0001e20f04006986 */ /* 0x000fe2000c101524 */
[----:B------:R-:W-:Y:S01]  /*137a0*/  ISETP.GT.AND P6, PT, R0, 0xf0, P2 ;  /* 0x000000f00000780c */ /* 0x000fe200017c4270 */
[-C--:B-1----:R-:W-:Y:S01]  /*137b0*/  FMUL R11, R154, R2.reuse ;  /* 0x000000029a0b7220 */ /* 0x082fe20000400000 */
[----:B------:R-:W-:-:S04]  /*137c0*/  FMUL R12, R23, R2 ;  /* 0x00000002170c7220 */ /* 0x000fc80000400000 */
[----:B------:R-:W-:Y:S02]  /*137d0*/  F2FP.F16.F32.PACK_AB R11, RZ, R11 ;  /* 0x0000000bff0b723e */ /* 0x000fe400000000ff */
[----:B------:R-:W-:Y:S02]  /*137e0*/  F2FP.F16.F32.PACK_AB R12, RZ, R12 ;  /* 0x0000000cff0c723e */ /* 0x000fe400000000ff */
[C---:B------:R-:W-:Y:S02]  /*137f0*/  ISETP.GT.AND P5, PT, R0.reuse, 0xf8, P3 ;  /* 0x000000f80000780c */ /* 0x040fe40001fa4270 */
[----:B------:R-:W-:Y:S01]  /*13800*/  ISETP.GT.AND P3, PT, R0, 0xf9, P3 ;  /* 0x000000f90000780c */ /* 0x000fe20001f64270 */
[----:B------:R-:W-:Y:S01]  /*13810*/  @P6 STG.E.U16 desc[UR36][R6.64+0x1e0], R11 ;  /* 0x0001e00b06006986 */ /* 0x000fe2000c101524 */
[----:B------:R-:W-:-:S03]  /*13820*/  FMUL R10, R22, R2 ;  /* 0x00000002160a7220 */ /* 0x000fc60000400000 */
[----:B------:R0:W-:Y:S01]  /*13830*/  @P4 STG.E.U16 desc[UR36][R6.64+0x1e2], R12 ;  /* 0x0001e20c06004986 */ /* 0x0001e2000c101524 */
[----:B------:R-:W-:Y:S01]  /*13840*/  ISETP.GT.AND P4, PT, R0, 0xf8, P2 ;  /* 0x000000f80000780c */ /* 0x000fe20001784270 */
[-C--:B------:R-:W-:Y:S01]  /*13850*/  FMUL R9, R21, R2.reuse ;  /* 0x0000000215097220 */ /* 0x080fe20000400000 */
[-C--:B------:R-:W-:Y:S01]  /*13860*/  FMUL R8, R19, R2.reuse ;  /* 0x0000000213087220 */ /* 0x080fe20000400000 */
[----:B------:R-:W-:Y:S01]  /*13870*/  FMUL R3, R20, R2 ;  /* 0x0000000214037220 */ /* 0x000fe20000400000 */
[----:B------:R-:W-:Y:S02]  /*13880*/  F2FP.F16.F32.PACK_AB R10, RZ, R10 ;  /* 0x0000000aff0a723e */ /* 0x000fe400000000ff */
[----:B------:R-:W-:Y:S02]  /*13890*/  ISETP.GT.AND P2, PT, R0, 0xf9, P2 ;  /* 0x000000f90000780c */ /* 0x000fe40001744270 */
[----:B------:R-:W-:Y:S02]  /*138a0*/  F2FP.F16.F32.PACK_AB R9, RZ, R9 ;  /* 0x00000009ff09723e */ /* 0x000fe400000000ff */
[----:B------:R-:W-:-:S02]  /*138b0*/  F2FP.F16.F32.PACK_AB R8, RZ, R8 ;  /* 0x00000008ff08723e */ /* 0x000fc400000000ff */
[----:B------:R-:W-:Y:S01]  /*138c0*/  F2FP.F16.F32.PACK_AB R3, RZ, R3 ;  /* 0x00000003ff03723e */ /* 0x000fe200000000ff */
[----:B------:R-:W-:Y:S01]  /*138d0*/  @P5 STG.E.U16 desc[UR36][R4.64+0x1f0], R10 ;  /* 0x0001f00a04005986 */ /* 0x000fe2000c101524 */
[----:B0-----:R-:W-:Y:S01]  /*138e0*/  PRMT R12, R8, 0x7610, R12 ;  /* 0x00007610080c7816 */ /* 0x001fe2000000000c */
[----:B------:R-:W-:Y:S01]  /*138f0*/  @P4 IMAD.MOV.U32 R8, RZ, RZ, R6 ;  /* 0x000000ffff084224 */ /* 0x000fe200078e0006 */
[----:B------:R-:W-:Y:S01]  /*13900*/  PRMT R11, R3, 0x7610, R11 ;  /* 0x00007610030b7816 */ /* 0x000fe2000000000b */
[----:B------:R0:W-:Y:S01]  /*13910*/  @P3 STG.E.U16 desc[UR36][R4.64+0x1f2], R9 ;  /* 0x0001f20904003986 */ /* 0x0001e2000c101524 */
[----:B------:R-:W-:Y:S01]  /*13920*/  USHF.L.U32 UR12, UR8, 0x8, URZ ;  /* 0x00000008080c7899 */ /* 0x000fe2000800063f */
[----:B------:R-:W-:Y:S01]  /*13930*/  ISETP.GT.AND P1, PT, R153, 0x80, PT ;  /* 0x000000809900780c */ /* 0x000fe20003f24270 */
[----:B------:R-:W-:Y:S01]  /*13940*/  USHF.L.U64.HI UR11, UR8, 0x8, UR9 ;  /* 0x00000008080b7899 */ /* 0x000fe20008010209 */
[----:B0-----:R-:W-:-:S03]  /*13950*/  @P4 MOV R9, R7 ;  /* 0x0000000700094202 */ /* 0x001fc60000000f00 */
[----:B------:R-:W-:Y:S02]  /*13960*/  IMAD.U32 R3, RZ, RZ, UR12 ;  /* 0x0000000cff037e24 */ /* 0x000fe4000f8e00ff */
[----:B------:R0:W-:Y:S01]  /*13970*/  @P4 STG.E.U16 desc[UR36][R8.64+0x1f0], R11 ;  /* 0x0001f00b08004986 */ /* 0x0001e2000c101524 */
[C---:B------:R-:W-:Y:S02]  /*13980*/  ISETP.GT.AND P3, PT, R0.reuse, RZ, P1 ;  /* 0x000000ff0000720c */ /* 0x040fe40000f64270 */
[----:B------:R-:W-:Y:S01]  /*13990*/  ISETP.GT.AND P4, PT, R0, 0x1, P1 ;  /* 0x000000010000780c */ /* 0x000fe20000f84270 */
[-C--:B------:R-:W-:Y:S01]  /*139a0*/  FMUL R24, R24, R2.reuse ;  /* 0x0000000218187220 */ /* 0x080fe20000400000 */
[----:B------:R-:W-:Y:S01]  /*139b0*/  FMUL R25, R25, R2 ;  /* 0x0000000219197220 */ /* 0x000fe20000400000 */
[----:B0-----:R-:W-:Y:S02]  /*139c0*/  @P2 IMAD.MOV.U32 R8, RZ, RZ, R6 ;  /* 0x000000ffff082224 */ /* 0x001fe400078e0006 */
[----:B------:R-:W-:-:S02]  /*139d0*/  @P2 IMAD.MOV.U32 R9, RZ, RZ, R7 ;  /* 0x000000ffff092224 */ /* 0x000fc400078e0007 */
[----:B------:R-:W-:-:S03]  /*139e0*/  IMAD.U32 R7, RZ, RZ, UR11 ;  /* 0x0000000bff077e24 */ /* 0x000fc6000f8e00ff */
[----:B------:R0:W-:Y:S01]  /*139f0*/  @P2 STG.E.U16 desc[UR36][R8.64+0x1f2], R12 ;  /* 0x0001f20c08002986 */ /* 0x0001e2000c101524 */
[C---:B------:R-:W-:Y:S02]  /*13a00*/  IADD3 R6, P2, P6, R4.reuse, UR5, R3 ;  /* 0x0000000504067c10 */ /* 0x040fe4000fe5e003 */
[----:B------:R-:W-:Y:S02]  /*13a10*/  IADD3 R4, P5, R4, UR12, RZ ;  /* 0x0000000c04047c10 */ /* 0x000fe4000ffbe0ff */
[----:B------:R-:W-:Y:S02]  /*13a20*/  IADD3.X R7, R5, UR4, R7, P2, P6 ;  /* 0x0000000405077c10 */ /* 0x000fe400097ec407 */
[----:B------:R-:W-:Y:S02]  /*13a30*/  ISETP.GT.AND P0, PT, R153, 0x88, PT ;  /* 0x000000889900780c */ /* 0x000fe40003f04270 */
[----:B------:R-:W-:Y:S02]  /*13a40*/  F2FP.F16.F32.PACK_AB R24, RZ, R24 ;  /* 0x00000018ff18723e */ /* 0x000fe400000000ff */
[----:B------:R-:W-:-:S02]  /*13a50*/  IADD3.X R5, R5, UR11, RZ, P5, !PT ;  /* 0x0000000b05057c10 */ /* 0x000fc4000affe4ff */
[----:B------:R-:W-:Y:S02]  /*13a60*/  F2FP.F16.F32.PACK_AB R25, RZ, R25 ;  /* 0x00000019ff19723e */ /* 0x000fe400000000ff */
[C---:B------:R-:W-:Y:S01]  /*13a70*/  ISETP.GT.AND P2, PT, R0.reuse, RZ, P0 ;  /* 0x000000ff0000720c */ /* 0x040fe20000744270 */
[----:B------:R-:W-:Y:S01]  /*13a80*/  @P3 STG.E.U16 desc[UR36][R4.64], R24 ;  /* 0x0000001804003986 */ /* 0x000fe2000c101524 */
[----:B------:R-:W-:Y:S01]  /*13a90*/  ISETP.GT.AND P3, PT, R0, 0x1, P0 ;  /* 0x000000010000780c */ /* 0x000fe20000764270 */
[-C--:B------:R-:W-:Y:S02]  /*13aa0*/  FMUL R26, R26, R2.reuse ;  /* 0x000000021a1a7220 */ /* 0x080fe40000400000 */
[----:B------:R-:W-:Y:S01]  /*13ab0*/  @P4 STG.E.U16 desc[UR36][R4.64+0x2], R25 ;  /* 0x0000021904004986 */ /* 0x000fe2000c101524 */
[----:B------:R-:W-:Y:S01]  /*13ac0*/  ISETP.GT.AND P4, PT, R0, 0x8, P1 ;  /* 0x000000080000780c */ /* 0x000fe20000f84270 */
[-C--:B------:R-:W-:Y:S01]  /*13ad0*/  FMUL R27, R27, R2.reuse ;  /* 0x000000021b1b7220 */ /* 0x080fe20000400000 */
[----:B0-----:R-:W-:Y:S01]  /*13ae0*/  IADD3 R8, P5, R4, UR5, RZ ;  /* 0x0000000504087c10 */ /* 0x001fe2000ffbe0ff */
[----:B------:R-:W-:Y:S01]  /*13af0*/  FMUL R28, R28, R2 ;  /* 0x000000021c1c7220 */ /* 0x000fe20000400000 */
[----:B------:R-:W-:-:S02]  /*13b00*/  F2FP.F16.F32.PACK_AB R26, RZ, R26 ;  /* 0x0000001aff1a723e */ /* 0x000fc400000000ff */
[----:B------:R-:W-:Y:S02]  /*13b10*/  IADD3.X R9, R5, UR4, RZ, P5, !PT ;  /* 0x0000000405097c10 */ /* 0x000fe4000affe4ff */
[----:B------:R-:W-:Y:S02]  /*13b20*/  F2FP.F16.F32.PACK_AB R27, RZ, R27 ;  /* 0x0000001bff1b723e */ /* 0x000fe400000000ff */
[----:B------:R-:W-:Y:S01]  /*13b30*/  F2FP.F16.F32.PACK_AB R28, RZ, R28 ;  /* 0x0000001cff1c723e */ /* 0x000fe200000000ff */
[----:B------:R-:W-:Y:S01]  /*13b40*/  @P2 STG.E.U16 desc[UR36][R8.64], R26 ;  /* 0x0000001a08002986 */ /* 0x000fe2000c101524 */
[C---:B------:R-:W-:Y:S02]  /*13b50*/  ISETP.GT.AND P5, PT, R0.reuse, 0x9, P1 ;  /* 0x000000090000780c */ /* 0x040fe40000fa4270 */
[C---:B------:R-:W-:Y:S01]  /*13b60*/  ISETP.GT.AND P2, PT, R0.reuse, 0x8, P0 ;  /* 0x000000080000780c */ /* 0x040fe20000744270 */
[----:B------:R-:W-:Y:S01]  /*13b70*/  @P3 STG.E.U16 desc[UR36][R8.64+0x2], R27 ;  /* 0x0000021b08003986 */ /* 0x000fe2000c101524 */
[-C--:B------:R-:W-:Y:S01]  /*13b80*/  FMUL R29, R29, R2.reuse ;  /* 0x000000021d1d7220 */ /* 0x080fe20000400000 */
[----:B------:R-:W-:Y:S01]  /*13b90*/  ISETP.GT.AND P3, PT, R0, 0x9, P0 ;  /* 0x000000090000780c */ /* 0x000fe20000764270 */
[-C--:B------:R-:W-:Y:S01]  /*13ba0*/  FMUL R30, R30, R2.reuse ;  /* 0x000000021e1e7220 */ /* 0x080fe20000400000 */
[----:B------:R-:W-:Y:S01]  /*13bb0*/  @P4 STG.E.U16 desc[UR36][R4.64+0x10], R28 ;  /* 0x0000101c04004986 */ /* 0x000fe2000c101524 */
[----:B------:R-:W-:Y:S01]  /*13bc0*/  ISETP.GT.AND P4, PT, R0, 0x10, P1 ;  /* 0x000000100000780c */ /* 0x000fe20000f84270 */
[-C--:B------:R-:W-:Y:S01]  /*13bd0*/  FMUL R31, R31, R2.reuse ;  /* 0x000000021f1f7220 */ /* 0x080fe20000400000 */
[----:B------:R-:W-:Y:S01]  /*13be0*/  IADD3 R10, P6, R4, UR5, RZ ;  /* 0x00000005040a7c10 */ /* 0x000fe2000ffde0ff */
[----:B------:R-:W-:Y:S01]  /*13bf0*/  FMUL R32, R32, R2 ;  /* 0x0000000220207220 */ /* 0x000fe20000400000 */
[----:B------:R-:W-:-:S02]  /*13c00*/  F2FP.F16.F32.PACK_AB R29, RZ, R29 ;  /* 0x0000001dff1d723e */ /* 0x000fc400000000ff */
[----:B------:R-:W-:Y:S02]  /*13c10*/  F2FP.F16.F32.PACK_AB R30, RZ, R30 ;  /* 0x0000001eff1e723e */ /* 0x000fe400000000ff */
[----:B------:R-:W-:Y:S02]  /*13c20*/  IADD3.X R11, R5, UR4, RZ, P6, !PT ;  /* 0x00000004050b7c10 */ /* 0x000fe4000b7fe4ff */
[----:B------:R-:W-:Y:S01]  /*13c30*/  F2FP.F16.F32.PACK_AB R31, RZ, R31 ;  /* 0x0000001fff1f723e */ /* 0x000fe200000000ff */
[----:B------:R-:W-:Y:S01]  /*13c40*/  @P5 STG.E.U16 desc[UR36][R4.64+0x12], R29 ;  /* 0x0000121d04005986 */ /* 0x000fe2000c101524 */
[----:B------:R-:W-:Y:S02]  /*13c50*/  F2FP.F16.F32.PACK_AB R32, RZ, R32 ;  /* 0x00000020ff20723e */ /* 0x000fe400000000ff */
[C---:B------:R-:W-:Y:S01]  /*13c60*/  ISETP.GT.AND P5, PT, R0.reuse, 0x11, P1 ;  /* 0x000000110000780c */ /* 0x040fe20000fa4270 */
[----:B------:R-:W-:Y:S01]  /*13c70*/  @P2 STG.E.U16 desc[UR36][R10.64+0x10], R30 ;  /* 0x0000101e0a002986 */ /* 0x000fe2000c101524 */
[----:B------:R-:W-:Y:S01]  /*13c80*/  ISETP.GT.AND P2, PT, R0, 0x10, P0 ;  /* 0x000000100000780c */ /* 0x000fe20000744270 */
[----:B------:R-:W-:-:S02]  /*13c90*/  FMUL R33, R33, R2 ;  /* 0x0000000221217220 */ /* 0x000fc40000400000 */
[----:B------:R-:W-:Y:S01]  /*13ca0*/  @P3 STG.E.U16 desc[UR36][R6.64+0x12], R31 ;  /* 0x0000121f06003986 */ /* 0x000fe2000c101524 */
[----:B------:R-:W-:Y:S01]  /*13cb0*/  ISETP.GT.AND P3, PT, R0, 0x11, P0 ;  /* 0x000000110000780c */ /* 0x000fe20000764270 */
[-C--:B------:R-:W-:Y:S02]  /*13cc0*/  FMUL R34, R34, R2.reuse ;  /* 0x0000000222227220 */ /* 0x080fe40000400000 */
[----:B------:R-:W-:Y:S01]  /*13cd0*/  @P4 STG.E.U16 desc[UR36][R4.64+0x20], R32 ;  /* 0x0000202004004986 */ /* 0x000fe2000c101524 */
[----:B------:R-:W-:Y:S01]  /*13ce0*/  ISETP.GT.AND P4, PT, R0, 0x18, P1 ;  /* 0x000000180000780c */ /* 0x000fe20000f84270 */
[-C--:B------:R-:W-:Y:S01]  /*13cf0*/  FMUL R35, R35, R2.reuse ;  /* 0x0000000223237220 */ /* 0x080fe20000400000 */
[----:B------:R-:W-:Y:S01]  /*13d00*/  FMUL R36, R36, R2 ;  /* 0x0000000224247220 */ /* 0x000fe20000400000 */
[----:B------:R-:W-:Y:S02]  /*13d10*/  F2FP.F16.F32.PACK_AB R33, RZ, R33 ;  /* 0x00000021ff21723e */ /* 0x000fe400000000ff */
[----:B------:R-:W-:-:S02]  /*13d20*/  F2FP.F16.F32.PACK_AB R34, RZ, R34 ;  /* 0x00000022ff22723e */ /* 0x000fc400000000ff */
[----:B------:R-:W-:Y:S01]  /*13d30*/  F2FP.F16.F32.PACK_AB R35, RZ, R35 ;  /* 0x00000023ff23723e */ /* 0x000fe200000000ff */
[----:B------:R-:W-:Y:S01]  /*13d40*/  @P5 STG.E.U16 desc[UR36][R4.64+0x22], R33 ;  /* 0x0000222104005986 */ /* 0x000fe2000c101524 */
[----:B------:R-:W-:Y:S02]  /*13d50*/  F2FP.F16.F32.PACK_AB R36, RZ, R36 ;  /* 0x00000024ff24723e */ /* 0x000fe400000000ff */
[C---:B------:R-:W-:Y:S01]  /*13d60*/  ISETP.GT.AND P5, PT, R0.reuse, 0x19, P1 ;  /* 0x000000190000780c */ /* 0x040fe20000fa4270 */
[----:B------:R-:W-:Y:S01]  /*13d70*/  @P2 STG.E.U16 desc[UR36][R6.64+0x20], R34 ;  /* 0x0000202206002986 */ /* 0x000fe2000c101524 */
[C---:B------:R-:W-:Y:S01]  /*13d80*/  ISETP.GT.AND P2, PT, R0.reuse, 0x18, P0 ;  /* 0x000000180000780c */ /* 0x040fe20000744270 */
[-C--:B------:R-:W-:Y:S02]  /*13d90*/  FMUL R37, R37, R2.reuse ;  /* 0x0000000225257220 */ /* 0x080fe40000400000 */
[----:B------:R-:W-:Y:S01]  /*13da0*/  @P3 STG.E.U16 desc[UR36][R6.64+0x22], R35 ;  /* 0x0000222306003986 */ /* 0x000fe2000c101524 */
[----:B------:R-:W-:Y:S01]  /*13db0*/  ISETP.GT.AND P3, PT, R0, 0x19, P0 ;  /* 0x000000190000780c */ /* 0x000fe20000764270 */
[----:B------:R-:W-:-:S02]  /*13dc0*/  FMUL R38, R38, R2 ;  /* 0x0000000226267220 */ /* 0x000fc40000400000 */
[----:B------:R-:W-:Y:S01]  /*13dd0*/  @P4 STG.E.U16 desc[UR36][R4.64+0x30], R36 ;  /* 0x0000302404004986 */ /* 0x000fe2000c101524 */
[----:B------:R-:W-:Y:S01]  /*13de0*/  ISETP.GT.AND P4, PT, R0, 0x20, P1 ;  /* 0x000000200000780c */ /* 0x000fe20000f84270 */
[-C--:B------:R-:W-:Y:S01]  /*13df0*/  FMUL R39, R39, R2.reuse ;  /* 0x0000000227277220 */ /* 0x080fe20000400000 */
[----:B------:R-:W-:Y:S01]  /*13e00*/  FMUL R40, R40, R2 ;  /* 0x0000000228287220 */ /* 0x000fe20000400000 */
[----:B------:R-:W-:Y:S02]  /*13e10*/  F2FP.F16.F32.PACK_AB R37, RZ, R37 ;  /* 0x00000025ff25723e */ /* 0x000fe400000000ff */
[----:B------:R-:W-:Y:S02]  /*13e20*/  F2FP.F16.F32.PACK_AB R38, RZ, R38 ;  /* 0x00000026ff26723e */ /* 0x000fe400000000ff */
[----:B------:R-:W-:Y:S01]  /*13e30*/  F2FP.F16.F32.PACK_AB R39, RZ, R39 ;  /* 0x00000027ff27723e */ /* 0x000fe200000000ff */
[----:B------:R-:W-:Y:S01]  /*13e40*/  @P5 STG.E.U16 desc[UR36][R4.64+0x32], R37 ;  /* 0x0000322504005986 */ /* 0x000fe2000c101524 */
[----:B------:R-:W-:-:S02]  /*13e50*/  F2FP.F16.F32.PACK_AB R40, RZ, R40 ;  /* 0x00000028ff28723e */ /* 0x000fc400000000ff */
[C---:B------:R-:W-:Y:S01]  /*13e60*/  ISETP.GT.AND P5, PT, R0.reuse, 0x21, P1 ;  /* 0x000000210000780c */ /* 0x040fe20000fa4270 */
[----:B------:R-:W-:Y:S01]  /*13e70*/  @P2 STG.E.U16 desc[UR36][R6.64+0x30], R38 ;  /* 0x0000302606002986 */ /* 0x000fe2000c101524 */
[C---:B------:R-:W-:Y:S01]  /*13e80*/  ISETP.GT.AND P2, PT, R0.reuse, 0x20, P0 ;  /* 0x000000200000780c */ /* 0x040fe20000744270 */
[-C--:B------:R-:W-:Y:S02]  /*13e90*/  FMUL R41, R41, R2.reuse ;  /* 0x0000000229297220 */ /* 0x080fe40000400000 */
[----:B------:R-:W-:Y:S01]  /*13ea0*/  @P3 STG.E.U16 desc[UR36][R6.64+0x32], R39 ;  /* 0x0000322706003986 */ /* 0x000fe2000c101524 */
[----:B------:R-:W-:Y:S01]  /*13eb0*/  ISETP.GT.AND P3, PT, R0, 0x21, P0 ;  /* 0x000000210000780c */ /* 0x000fe20000764270 */
[-C--:B------:R-:W-:Y:S02]  /*13ec0*/  FMUL R42, R42, R2.reuse ;  /* 0x000000022a2a7220 */ /* 0x080fe40000400000 */
[----:B------:R-:W-:Y:S01]  /*13ed0*/  @P4 STG.E.U16 desc[UR36][R4.64+0x40], R40 ;  /* 0x0000402804004986 */ /* 0x000fe2000c101524 */
[----:B------:R-:W-:Y:S01]  /*13ee0*/  ISETP.GT.AND P4, PT, R0, 0x28, P1 ;  /* 0x000000280000780c */ /* 0x000fe20000f84270 */
[-C--:B------:R-:W-:Y:S01]  /*13ef0*/  FMUL R43, R43, R2.reuse ;  /* 0x000000022b2b7220 */ /* 0x080fe20000400000 */
[----:B------:R-:W-:Y:S01]  /*13f00*/  FMUL R44, R44, R2 ;  /* 0x000000022c2c7220 */ /* 0x000fe20000400000 */
[----:B------:R-:W-:-:S02]  /*13f10*/  F2FP.F16.F32.PACK_AB R41, RZ, R41 ;  /* 0x00000029ff29723e */ /* 0x000fc400000000ff */
[----:B------:R-:W-:Y:S02]  /*13f20*/  F2FP.F16.F32.PACK_AB R42, RZ, R42 ;  /* 0x0000002aff2a723e */ /* 0x000fe400000000ff */
        /* <DEDUP_REMOVED lines=357> */
[----:B------:R-:W-:Y:S01]  /*15580*/  ISETP.GT.AND P2, PT, R0, 0xd8, P0 ;  /* 0x000000d80000780c */ /* 0x000fe20000744270 */
[-C--:B------:R-:W-:Y:S02]  /*15590*/  FMUL R133, R133, R2.reuse ;  /* 0x0000000285857220 */ /* 0x080fe40000400000 */
[----:B------:R-:W-:Y:S01]  /*155a0*/  @P3 STG.E.U16 desc[UR36][R6.64+0x1a2], R131 ;  /* 0x0001a28306003986 */ /* 0x000fe2000c101524 */
[----:B------:R-:W-:-:S03]  /*155b0*/  FMUL R134, R134, R2 ;  /* 0x0000000286867220 */ /* 0x000fc60000400000 */
[----:B------:R-:W-:Y:S01]  /*155c0*/  @P4 STG.E.U16 desc[UR36][R4.64+0x1b0], R132 ;  /* 0x0001b08404004986 */ /* 0x000fe2000c101524 */
[C---:B------:R-:W-:Y:S01]  /*155d0*/  ISETP.GT.AND P4, PT, R0.reuse, 0xd9, P0 ;  /* 0x000000d90000780c */ /* 0x040fe20000784270 */
[----:B------:R-:W-:Y:S01]  /*155e0*/  FMUL R135, R135, R2 ;  /* 0x0000000287877220 */ /* 0x000fe20000400000 */
[----:B------:R-:W-:Y:S02]  /*155f0*/  F2FP.F16.F32.PACK_AB R133, RZ, R133 ;  /* 0x00000085ff85723e */ /* 0x000fe400000000ff */
[----:B------:R-:W-:Y:S02]  /*15600*/  F2FP.F16.F32.PACK_AB R134, RZ, R134 ;  /* 0x00000086ff86723e */ /* 0x000fe400000000ff */
[----:B------:R-:W-:Y:S01]  /*15610*/  F2FP.F16.F32.PACK_AB R135, RZ, R135 ;  /* 0x00000087ff87723e */ /* 0x000fe200000000ff */
[----:B------:R-:W-:Y:S01]  /*15620*/  @P5 STG.E.U16 desc[UR36][R4.64+0x1b2], R133 ;  /* 0x0001b28504005986 */ /* 0x000fe2000c101524 */
[----:B------:R-:W-:-:S03]  /*15630*/  ISETP.GT.AND P5, PT, R0, 0xe0, P1 ;  /* 0x000000e00000780c */ /* 0x000fc60000fa4270 */
[----:B------:R-:W-:Y:S01]  /*15640*/  @P2 STG.E.U16 desc[UR36][R6.64+0x1b0], R134 ;  /* 0x0001b08606002986 */ /* 0x000fe2000c101524 */
[----:B------:R-:W-:Y:S01]  /*15650*/  ISETP.GT.AND P2, PT, R0, 0xe1, P1 ;  /* 0x000000e10000780c */ /* 0x000fe20000f44270 */
[-C--:B------:R-:W-:Y:S01]  /*15660*/  FMUL R136, R136, R2.reuse ;  /* 0x0000000288887220 */ /* 0x080fe20000400000 */
[C---:B------:R-:W-:Y:S01]  /*15670*/  ISETP.GT.AND P3, PT, R0.reuse, 0xe0, P0 ;  /* 0x000000e00000780c */ /* 0x040fe20000764270 */
[----:B------:R-:W-:Y:S01]  /*15680*/  @P4 STG.E.U16 desc[UR36][R6.64+0x1b2], R135 ;  /* 0x0001b28706004986 */ /* 0x000fe2000c101524 */
[-C--:B------:R-:W-:Y:S01]  /*15690*/  FMUL R137, R137, R2.reuse ;  /* 0x0000000289897220 */ /* 0x080fe20000400000 */
[----:B------:R-:W-:Y:S01]  /*156a0*/  ISETP.GT.AND P4, PT, R0, 0xe1, P0 ;  /* 0x000000e10000780c */ /* 0x000fe20000784270 */
[-C--:B------:R-:W-:Y:S01]  /*156b0*/  FMUL R138, R138, R2.reuse ;  /* 0x000000028a8a7220 */ /* 0x080fe20000400000 */
[----:B------:R-:W-:Y:S01]  /*156c0*/  FMUL R139, R139, R2 ;  /* 0x000000028b8b7220 */ /* 0x000fe20000400000 */
[----:B------:R-:W-:Y:S02]  /*156d0*/  F2FP.F16.F32.PACK_AB R136, RZ, R136 ;  /* 0x00000088ff88723e */ /* 0x000fe400000000ff */
[----:B------:R-:W-:-:S02]  /*156e0*/  F2FP.F16.F32.PACK_AB R137, RZ, R137 ;  /* 0x00000089ff89723e */ /* 0x000fc400000000ff */
[----:B------:R-:W-:Y:S02]  /*156f0*/  F2FP.F16.F32.PACK_AB R138, RZ, R138 ;  /* 0x0000008aff8a723e */ /* 0x000fe400000000ff */
[----:B------:R-:W-:Y:S01]  /*15700*/  F2FP.F16.F32.PACK_AB R139, RZ, R139 ;  /* 0x0000008bff8b723e */ /* 0x000fe200000000ff */
[----:B------:R-:W-:Y:S01]  /*15710*/  @P5 STG.E.U16 desc[UR36][R4.64+0x1c0], R136 ;  /* 0x0001c08804005986 */ /* 0x000fe2000c101524 */
[----:B------:R-:W-:-:S03]  /*15720*/  ISETP.GT.AND P5, PT, R0, 0xe9, P1 ;  /* 0x000000e90000780c */ /* 0x000fc60000fa4270 */
[----:B------:R-:W-:Y:S01]  /*15730*/  @P2 STG.E.U16 desc[UR36][R4.64+0x1c2], R137 ;  /* 0x0001c28904002986 */ /* 0x000fe2000c101524 */
[C---:B------:R-:W-:Y:S02]  /*15740*/  ISETP.GT.AND P2, PT, R0.reuse, 0xe8, P1 ;  /* 0x000000e80000780c */ /* 0x040fe40000f44270 */
[C---:B------:R-:W-:Y:S01]  /*15750*/  ISETP.GT.AND P6, PT, R0.reuse, 0xe8, P0 ;  /* 0x000000e80000780c */ /* 0x040fe200007c4270 */
[----:B------:R-:W-:Y:S01]  /*15760*/  @P3 STG.E.U16 desc[UR36][R6.64+0x1c0], R138 ;  /* 0x0001c08a06003986 */ /* 0x000fe2000c101524 */
[----:B------:R-:W-:Y:S01]  /*15770*/  ISETP.GT.AND P3, PT, R0, 0xe9, P0 ;  /* 0x000000e90000780c */ /* 0x000fe20000764270 */
[-C--:B------:R-:W-:Y:S01]  /*15780*/  FMUL R140, R140, R2.reuse ;  /* 0x000000028c8c7220 */ /* 0x080fe20000400000 */
[-C--:B------:R-:W-:Y:S01]  /*15790*/  FMUL R141, R141, R2.reuse ;  /* 0x000000028d8d7220 */ /* 0x080fe20000400000 */
[----:B------:R-:W-:Y:S01]  /*157a0*/  @P4 STG.E.U16 desc[UR36][R6.64+0x1c2], R139 ;  /* 0x0001c28b06004986 */ /* 0x000fe2000c101524 */
[----:B------:R-:W-:Y:S01]  /*157b0*/  ISETP.GT.AND P4, PT, R0, 0xf0, P1 ;  /* 0x000000f00000780c */ /* 0x000fe20000f84270 */
[-C--:B------:R-:W-:Y:S01]  /*157c0*/  FMUL R142, R142, R2.reuse ;  /* 0x000000028e8e7220 */ /* 0x080fe20000400000 */
[-C--:B------:R-:W-:Y:S01]  /*157d0*/  FMUL R143, R143, R2.reuse ;  /* 0x000000028f8f7220 */ /* 0x080fe20000400000 */
[----:B------:R-:W-:Y:S01]  /*157e0*/  FMUL R144, R144, R2 ;  /* 0x0000000290907220 */ /* 0x000fe20000400000 */
[----:B------:R-:W-:-:S02]  /*157f0*/  F2FP.F16.F32.PACK_AB R140, RZ, R140 ;  /* 0x0000008cff8c723e */ /* 0x000fc400000000ff */
[----:B------:R-:W-:Y:S02]  /*15800*/  F2FP.F16.F32.PACK_AB R141, RZ, R141 ;  /* 0x0000008dff8d723e */ /* 0x000fe400000000ff */
[----:B------:R-:W-:Y:S02]  /*15810*/  F2FP.F16.F32.PACK_AB R142, RZ, R142 ;  /* 0x0000008eff8e723e */ /* 0x000fe400000000ff */
[----:B------:R-:W-:Y:S02]  /*15820*/  F2FP.F16.F32.PACK_AB R143, RZ, R143 ;  /* 0x0000008fff8f723e */ /* 0x000fe400000000ff */
[----:B------:R-:W-:Y:S01]  /*15830*/  F2FP.F16.F32.PACK_AB R144, RZ, R144 ;  /* 0x00000090ff90723e */ /* 0x000fe200000000ff */
[----:B------:R-:W-:Y:S01]  /*15840*/  @P2 STG.E.U16 desc[UR36][R4.64+0x1d0], R140 ;  /* 0x0001d08c04002986 */ /* 0x000fe2000c101524 */
[----:B------:R-:W-:-:S03]  /*15850*/  ISETP.GT.AND P2, PT, R0, 0xf1, P1 ;  /* 0x000000f10000780c */ /* 0x000fc60000f44270 */
[----:B------:R-:W-:Y:S01]  /*15860*/  @P5 STG.E.U16 desc[UR36][R4.64+0x1d2], R141 ;  /* 0x0001d28d04005986 */ /* 0x000fe2000c101524 */
[----:B------:R-:W-:-:S03]  /*15870*/  ISETP.GT.AND P5, PT, R0, 0xf0, P0 ;  /* 0x000000f00000780c */ /* 0x000fc600007a4270 */
[----:B------:R-:W-:Y:S01]  /*15880*/  @P6 STG.E.U16 desc[UR36][R6.64+0x1d0], R142 ;  /* 0x0001d08e06006986 */ /* 0x000fe2000c101524 */
[----:B------:R-:W-:-:S03]  /*15890*/  FMUL R145, R145, R2 ;  /* 0x0000000291917220 */ /* 0x000fc60000400000 */
[----:B------:R-:W-:Y:S01]  /*158a0*/  @P3 STG.E.U16 desc[UR36][R6.64+0x1d2], R143 ;  /* 0x0001d28f06003986 */ /* 0x000fe2000c101524 */
[----:B------:R-:W-:-:S03]  /*158b0*/  ISETP.GT.AND P3, PT, R0, 0xf8, P1 ;  /* 0x000000f80000780c */ /* 0x000fc60000f64270 */
[----:B------:R-:W-:Y:S01]  /*158c0*/  @P4 STG.E.U16 desc[UR36][R4.64+0x1e0], R144 ;  /* 0x0001e09004004986 */ /* 0x000fe2000c101524 */
[----:B------:R-:W-:Y:S01]  /*158d0*/  ISETP.GT.AND P4, PT, R0, 0xf1, P0 ;  /* 0x000000f10000780c */ /* 0x000fe20000784270 */
[-C--:B------:R-:W-:Y:S01]  /*158e0*/  FMUL R146, R146, R2.reuse ;  /* 0x0000000292927220 */ /* 0x080fe20000400000 */
[C---:B------:R-:W-:Y:S01]  /*158f0*/  ISETP.GT.AND P1, PT, R0.reuse, 0xf9, P1 ;  /* 0x000000f90000780c */ /* 0x040fe20000f24270 */
[-C--:B------:R-:W-:Y:S01]  /*15900*/  FMUL R147, R147, R2.reuse ;  /* 0x0000000293937220 */ /* 0x080fe20000400000 */
[----:B------:R-:W-:Y:S01]  /*15910*/  ISETP.GT.AND P6, PT, R0, 0xf8, P0 ;  /* 0x000000f80000780c */ /* 0x000fe200007c4270 */
[-C--:B------:R-:W-:Y:S01]  /*15920*/  FMUL R148, R148, R2.reuse ;  /* 0x0000000294947220 */ /* 0x080fe20000400000 */
[----:B------:R-:W-:Y:S01]  /*15930*/  FMUL R149, R149, R2 ;  /* 0x0000000295957220 */ /* 0x000fe20000400000 */
[----:B------:R-:W-:Y:S02]  /*15940*/  F2FP.F16.F32.PACK_AB R145, RZ, R145 ;  /* 0x00000091ff91723e */ /* 0x000fe400000000ff */
[----:B------:R-:W-:-:S02]  /*15950*/  F2FP.F16.F32.PACK_AB R146, RZ, R146 ;  /* 0x00000092ff92723e */ /* 0x000fc400000000ff */
[----:B------:R-:W-:Y:S02]  /*15960*/  ISETP.GT.AND P0, PT, R0, 0xf9, P0 ;  /* 0x000000f90000780c */ /* 0x000fe40000704270 */
[----:B------:R-:W-:Y:S01]  /*15970*/  F2FP.F16.F32.PACK_AB R147, RZ, R147 ;  /* 0x00000093ff93723e */ /* 0x000fe200000000ff */
[----:B------:R-:W-:Y:S01]  /*15980*/  FMUL R150, R150, R2 ;  /* 0x0000000296967220 */ /* 0x000fe20000400000 */
[----:B------:R-:W-:Y:S02]  /*15990*/  F2FP.F16.F32.PACK_AB R148, RZ, R148 ;  /* 0x00000094ff94723e */ /* 0x000fe400000000ff */
[----:B------:R-:W-:Y:S01]  /*159a0*/  F2FP.F16.F32.PACK_AB R149, RZ, R149 ;  /* 0x00000095ff95723e */ /* 0x000fe200000000ff */
[----:B------:R-:W-:Y:S01]  /*159b0*/  FMUL R151, R151, R2 ;  /* 0x0000000297977220 */ /* 0x000fe20000400000 */
[----:B------:R-:W-:Y:S01]  /*159c0*/  @P2 STG.E.U16 desc[UR36][R4.64+0x1e2], R145 ;  /* 0x0001e29104002986 */ /* 0x000fe2000c101524 */
[----:B------:R-:W-:-:S03]  /*159d0*/  F2FP.F16.F32.PACK_AB R150, RZ, R150 ;  /* 0x00000096ff96723e */ /* 0x000fc600000000ff */
[----:B------:R-:W-:Y:S01]  /*159e0*/  @P5 STG.E.U16 desc[UR36][R6.64+0x1e0], R146 ;  /* 0x0001e09206005986 */ /* 0x000fe2000c101524 */
[----:B------:R-:W-:-:S03]  /*159f0*/  F2FP.F16.F32.PACK_AB R151, RZ, R151 ;  /* 0x00000097ff97723e */ /* 0x000fc600000000ff */
[----:B------:R-:W-:Y:S04]  /*15a00*/  @P4 STG.E.U16 desc[UR36][R6.64+0x1e2], R147 ;  /* 0x0001e29306004986 */ /* 0x000fe8000c101524 */
[----:B------:R-:W-:Y:S04]  /*15a10*/  @P3 STG.E.U16 desc[UR36][R4.64+0x1f0], R148 ;  /* 0x0001f09404003986 */ /* 0x000fe8000c101524 */
[----:B------:R0:W-:Y:S02]  /*15a20*/  @P1 STG.E.U16 desc[UR36][R4.64+0x1f2], R149 ;  /* 0x0001f29504001986 */ /* 0x0001e4000c101524 */
[----:B0-----:R-:W-:Y:S01]  /*15a30*/  @P6 IMAD.MOV.U32 R4, RZ, RZ, R6 ;  /* 0x000000ffff046224 */ /* 0x001fe200078e0006 */
[----:B------:R-:W-:-:S05]  /*15a40*/  @P6 MOV R5, R7 ;  /* 0x0000000700056202 */ /* 0x000fca0000000f00 */
[----:B------:R0:W-:Y:S04]  /*15a50*/  @P6 STG.E.U16 desc[UR36][R4.64+0x1f0], R150 ;  /* 0x0001f09604006986 */ /* 0x0001e8000c101524 */
[----:B------:R0:W-:Y:S02]  /*15a60*/  @P0 STG.E.U16 desc[UR36][R6.64+0x1f2], R151 ;  /* 0x0001f29706000986 */ /* 0x0001e4000c101524 */
.L_x_542:
[----:B------:R-:W-:Y:S05]  /*15a70*/  BSYNC B0 ;  /* 0x0000000000007941 */ /* 0x000fea0003800000 */
.L_x_34:
[----:B0-----:R-:W2:Y:S04]  /*15a80*/  LDL.LU R5, [R1+0x200] ;  /* 0x0002000001057983 */ /* 0x001ea80000300800 */
[----:B------:R-:W2:Y:S01]  /*15a90*/  LDL.LU R4, [R1+0x204] ;  /* 0x0002040001047983 */ /* 0x000ea20000300800 */
[----:B------:R-:W-:Y:S01]  /*15aa0*/  ULDC UR4, c[0x0][0xc] ;  /* 0x0000030000047ab9 */ /* 0x000fe20000000800 */
[----:B------:R-:W-:Y:S01]  /*15ab0*/  ULDC UR5, c[0x0][0x10] ;  /* 0x0000040000057ab9 */ /* 0x000fe20000000800 */
[----:B-----5:R-:W2:Y:S01]  /*15ac0*/  LDC R3, c[0x0][0x14] ;  /* 0x00000500ff037b82 */ /* 0x020ea20000000800 */
[----:B------:R-:W-:Y:S01]  /*15ad0*/  UIMAD.WIDE.U32 UR4, UR4, UR5, URZ ;  /* 0x00000005040472a5 */ /* 0x000fe2000f8e003f */
[----:B----4-:R-:W-:Y:S01]  /*15ae0*/  PRMT R0, RZ, 0x7610, R0 ;  /* 0x00007610ff007816 */ /* 0x010fe20000000000 */
[----:B------:R-:W-:Y:S01]  /*15af0*/  UMOV UR42, 0xffffffff ;  /* 0xffffffff002a7882 */ /* 0x000fe20000000000 */
[----:B------:R-:W-:-:S03]  /*15b00*/  UMOV UR43, 0xffffffff ;  /* 0xffffffff002b7882 */ /* 0x000fc60000000000 */
[----:B--2---:R-:W-:-:S04]  /*15b10*/  IMAD.WIDE.U32 R4, R3, UR4, R4 ;  /* 0x0000000403047c25 */ /* 0x004fc8000f8e0004 */
[----:B------:R-:W-:Y:S01]  /*15b20*/  IMAD R3, R3, UR5, RZ ;  /* 0x0000000503037c24 */ /* 0x000fe2000f8e02ff */
[----:B------:R-:W-:Y:S01]  /*15b30*/  ULDC.64 UR4, c[0x0][0x650] ;  /* 0x0001940000047ab9 */ /* 0x000fe20000000a00 */
[----:B------:R-:W-:Y:S01]  /*15b40*/  IMAD.MOV.U32 R7, RZ, RZ, R4 ;  /* 0x000000ffff077224 */ /* 0x000fe200078e0004 */
[----:B------:R-:W-:Y:S01]  /*15b50*/  ISETP.GE.U32.AND P0, PT, R4, UR4, PT ;  /* 0x0000000404007c0c */ /* 0x000fe2000bf06070 */
[----:B------:R-:W-:-:S05]  /*15b60*/  IMAD.IADD R6, R5, 0x1, R3 ;  /* 0x0000000105067824 */ /* 0x000fca00078e0203 */
[----:B------:R0:W-:Y:S01]  /*15b70*/  STL [R1+0x200], R6 ;  /* 0x0002000601007387 */ /* 0x0001e20000100800 */
[----:B------:R-:W-:-:S03]  /*15b80*/  ISETP.GE.U32.AND.EX P0, PT, R6, UR5, PT, P0 ;  /* 0x0000000506007c0c */ /* 0x000fc6000bf06100 */
[----:B------:R0:W-:Y:S10]  /*15b90*/  STL [R1+0x204], R7 ;  /* 0x0002040701007387 */ /* 0x0001f40000100800 */
[----:B0-----:R-:W-:Y:S05]  /*15ba0*/  @P0 BRA `(.L_x_543) ;  /* 0x0000000400880947 */ /* 0x001fea0003800000 */
[----:B------:R-:W0:Y:S01]  /*15bb0*/  S2UR UR6, SR_CTAID.X ;  /* 0x00000000000679c3 */ /* 0x000e220000002500 */
[----:B------:R-:W-:Y:S01]  /*15bc0*/  ULDC.64 UR12, c[0x0][0x628] ;  /* 0x00018a00000c7ab9 */ /* 0x000fe20000000a00 */
[----:B------:R-:W-:Y:S01]  /*15bd0*/  ULDC UR4, c[0x0][0x150] ;  /* 0x0000540000047ab9 */ /* 0x000fe20000000800 */
[----:B------:R-:W-:Y:S01]  /*15be0*/  ISETP.NE.U32.AND P0, PT, RZ, UR12, PT ;  /* 0x0000000cff007c0c */ /* 0x000fe2000bf05070 */
[----:B------:R-:W-:Y:S01]  /*15bf0*/  ULDC UR15, c[0x0][0x630] ;  /* 0x00018c00000f7ab9 */ /* 0x000fe20000000800 */
[C---:B------:R-:W-:Y:S01]  /*15c00*/  R2UR UR16, R7.reuse ;  /* 0x00000000071072ca */ /* 0x040fe200000e0000 */
[----:B------:R-:W-:Y:S01]  /*15c10*/  ULDC UR19, c[0x0][0x154] ;  /* 0x0000550000137ab9 */ /* 0x000fe20000000800 */
[----:B------:R-:W-:Y:S01]  /*15c20*/  ISETP.NE.AND.EX P0, PT, RZ, UR13, PT, P0 ;  /* 0x0000000dff007c0c */ /* 0x000fe2000bf05300 */
[----:B------:R-:W2:Y:S01]  /*15c30*/  S2UR UR18, SR_CTAID.Y ;  /* 0x00000000001279c3 */ /* 0x000ea20000002600 */
[----:B------:R-:W-:Y:S02]  /*15c40*/  R2UR UR17, R6 ;  /* 0x00000000061172ca */ /* 0x000fe400000e0000 */
[----:B------:R-:W-:-:S02]  /*15c50*/  R2UR UR10, R7 ;  /* 0x00000000070a72ca */ /* 0x000fc400000e0000 */
[----:B------:R-:W-:Y:S02]  /*15c60*/  R2UR UR11, R6 ;  /* 0x00000000060b72ca */ /* 0x000fe400000e0000 */
[----:B0-----:R-:W-:-:S05]  /*15c70*/  I2FP.F32.U32 R0, UR6 ;  /* 0x0000000600007c45 */ /* 0x001fca0008201000 */
[----:B------:R-:W-:-:S04]  /*15c80*/  FMUL R0, R0, UR4 ;  /* 0x0000000400007c20 */ /* 0x000fc80008400000 */
[----:B------:R0:W4:Y:S01]  /*15c90*/  F2I.U32.TRUNC.NTZ R3, R0 ;  /* 0x0000000000037305 */ /* 0x000122000020f000 */
[----:B--2---:R-:W-:Y:S05]  /*15ca0*/  @!P0 BRA `(.L_x_544) ;  /* 0x0000000000308947 */ /* 0x004fea0003800000 */
        /* <DEDUP_REMOVED lines=12> */
.L_x_544:
[----:B------:R-:W-:Y:S01]  /*15d70*/  USHF.R.U64 UR43, UR10, UR15, UR11 ;  /* 0x0000000f0a2b7299 */ /* 0x000fe2000800120b */
[----:B0-----:R-:W-:Y:S01]  /*15d80*/  I2FP.F32.U32 R0, UR18 ;  /* 0x0000001200007c45 */ /* 0x001fe20008201000 */
[----:B------:R-:W-:Y:S02]  /*15d90*/  USHF.R.U32.HI UR4, URZ, UR15, UR11 ;  /* 0x0000000f3f047299 */ /* 0x000fe4000801160b */
[----:B------:R-:W-:Y:S02]  /*15da0*/  UIADD3 UR10, UP0, URZ, -UR43, URZ ;  /* 0x8000002b3f0a7290 */ /* 0x000fe4000ff1e03f */
[----:B------:R-:W-:Y:S01]  /*15db0*/  FMUL R0, R0, UR19 ;  /* 0x0000001300007c20 */ /* 0x000fe20008400000 */
[----:B------:R-:W-:Y:S01]  /*15dc0*/  ULDC.64 UR12, c[0x0][0x620] ;  /* 0x00018800000c7ab9 */ /* 0x000fe20000000a00 */
[----:B------:R-:W-:Y:S01]  /*15dd0*/  UIADD3.X UR4, URZ, ~UR4, URZ, UP0, !UPT ;  /* 0x800000043f047290 */ /* 0x000fe200087fe43f */
[----:B------:R-:W-:Y:S01]  /*15de0*/  UMOV UR8, UR16 ;  /* 0x0000001000087c82 */ /* 0x000fe20008000000 */
[----:B------:R-:W-:-:S02]  /*15df0*/  UMOV UR9, UR17 ;  /* 0x0000001100097c82 */ /* 0x000fc40008000000 */
[----:B------:R-:W-:Y:S01]  /*15e00*/  UIMAD UR4, UR4, UR12, URZ ;  /* 0x0000000c040472a4 */ /* 0x000fe2000f8e023f */
[----:B------:R-:W0:Y:S01]  /*15e10*/  F2I.U32.TRUNC.NTZ R0, R0 ;  /* 0x0000000000007305 */ /* 0x000e22000020f000 */
[----:B------:R-:W-:Y:S01]  /*15e20*/  UIMAD.WIDE.U32 UR8, UR10, UR12, UR8 ;  /* 0x0000000c0a0872a5 */ /* 0x000fe2000f8e0008 */
[----:B----4-:R-:W-:Y:S01]  /*15e30*/  R2UR UR12, R3 ;  /* 0x00000000030c72ca */ /* 0x010fe200000e0000 */
[----:B------:R-:W-:Y:S01]  /*15e40*/  UIMAD UR10, UR10, UR13, UR4 ;  /* 0x0000000d0a0a72a4 */ /* 0x000fe2000f8e0204 */
[----:B------:R-:W-:Y:S01]  /*15e50*/  ULDC UR11, c[0x0][0x618] ;  /* 0x00018600000b7ab9 */ /* 0x000fe20000000800 */
[----:B------:R-:W-:Y:S02]  /*15e60*/  ULDC UR21, c[0x0][0x658] ;  /* 0x0001960000157ab9 */ /* 0x000fe40000000800 */
[----:B------:R-:W-:Y:S01]  /*15e70*/  UIADD3 UR9, UR9, UR10, URZ ;  /* 0x0000000a09097290 */ /* 0x000fe2000fffe03f */
[----:B------:R-:W-:Y:S01]  /*15e80*/  UMOV UR15, 0xffffffff ;  /* 0xffffffff000f7882 */ /* 0x000fe20000000000 */
[----:B------:R-:W-:Y:S01]  /*15e90*/  ULDC.64 UR4, c[0x0][0x640] ;  /* 0x0001900000047ab9 */ /* 0x000fe20000000a00 */
[----:B------:R-:W-:Y:S01]  /*15ea0*/  USHF.L.U32 UR15, UR15, UR21, URZ ;  /* 0x000000150f0f7299 */ /* 0x000fe2000800063f */
[----:B------:R-:W-:Y:S01]  /*15eb0*/  ISETP.NE.U32.AND P0, PT, RZ, UR4, PT ;  /* 0x00000004ff007c0c */ /* 0x000fe2000bf05070 */
[----:B------:R-:W-:-:S02]  /*15ec0*/  USHF.R.U64 UR16, UR8, UR11, UR9 ;  /* 0x0000000b08107299 */ /* 0x000fc40008001209 */
[----:B------:R-:W-:Y:S01]  /*15ed0*/  USHF.R.U32.HI UR8, URZ, UR11, UR9 ;  /* 0x0000000b3f087299 */ /* 0x000fe20008011609 */
[----:B0-----:R-:W-:Y:S01]  /*15ee0*/  R2UR UR14, R0 ;  /* 0x00000000000e72ca */ /* 0x001fe200000e0000 */
[----:B------:R-:W-:Y:S01]  /*15ef0*/  ULDC UR17, c[0x0][0x608] ;  /* 0x0001820000117ab9 */ /* 0x000fe20000000800 */
[----:B------:R-:W-:Y:S01]  /*15f00*/  ULOP3.LUT UR41, URZ, UR15, URZ, 0x33, !UPT ;  /* 0x0000000f3f297292 */ /* 0x000fe2000f8e333f */
[----:B------:R-:W-:Y:S01]  /*15f10*/  ISETP.NE.AND.EX P0, PT, RZ, UR5, PT, P0 ;  /* 0x00000005ff007c0c */ /* 0x000fe2000bf05300 */
[----:B------:R-:W-:Y:S02]  /*15f20*/  USHF.R.U64 UR15, UR16, UR17, UR8 ;  /* 0x00000011100f7299 */ /* 0x000fe40008001208 */
[----:B------:R-:W-:Y:S02]  /*15f30*/  USHF.R.U32.HI UR8, URZ, UR17, UR8 ;  /* 0x000000113f087299 */ /* 0x000fe40008011608 */
[----:B------:R-:W-:Y:S02]  /*15f40*/  UIADD3 UR12, -UR12, URZ, URZ ;  /* 0x0000003f0c0c7290 */ /* 0x000fe4000fffe13f */
[----:B------:R-:W-:Y:S01]  /*15f50*/  USHF.R.U64 UR17, UR15, UR21, UR8 ;  /* 0x000000150f117299 */ /* 0x000fe20008001208 */
[----:B------:R-:W-:Y:S01]  /*15f60*/  UMOV UR19, 0x1 ;  /* 0x0000000100137882 */ /* 0x000fe20000000000 */
[----:B------:R-:W-:Y:S01]  /*15f70*/  ULDC UR13, c[0x0][0x144] ;  /* 0x00005100000d7ab9 */ /* 0x000fe20000000800 */
[----:B------:R-:W-:Y:S01]  /*15f80*/  ULDC UR7, c[0x0][0x600] ;  /* 0x0001800000077ab9 */ /* 0x000fe20000000800 */
[----:B------:R-:W-:-:S02]  /*15f90*/  USHF.L.U32 UR24, UR19, UR21, URZ ;  /* 0x0000001513187299 */ /* 0x000fc4000800063f */
[----:B------:R-:W-:Y:S02]  /*15fa0*/  USHF.R.U32.HI UR8, URZ, UR21, UR8 ;  /* 0x000000153f087299 */ /* 0x000fe40008011608 */
[----:B------:R-:W-:Y:S02]  /*15fb0*/  UIMAD UR21, UR13, UR12, UR6 ;  /* 0x0000000c0d1572a4 */ /* 0x000fe4000f8e0206 */
[----:B------:R-:W-:Y:S02]  /*15fc0*/  UIADD3 UR20, UR7, -0x1, URZ ;  /* 0xffffffff07147890 */ /* 0x000fe4000fffe03f */
[----:B------:R-:W-:Y:S01]  /*15fd0*/  UIADD3 UR19, -UR14, URZ, URZ ;  /* 0x0000003f0e137290 */ /* 0x000fe2000fffe13f */
[----:B------:R-:W-:Y:S01]  /*15fe0*/  ULDC UR25, c[0x0][0x148] ;  /* 0x0000520000197ab9 */ /* 0x000fe20000000800 */
[----:B------:R-:W-:Y:S01]  /*15ff0*/  ULDC UR22, c[0x0][0x648] ;  /* 0x0001920000167ab9 */ /* 0x000fe20000000800 */
[----:B------:R-:W-:Y:S01]  /*16000*/  ULDC UR23, c[0x0][0x638] ;  /* 0x00018e0000177ab9 */ /* 0x000fe20000000800 */
        /* <DEDUP_REMOVED lines=14> */
.L_x_545:
[----:B------:R-:W-:Y:S01]  /*160f0*/  UISETP.NE.AND UP0, UPT, UR45, URZ, UPT ;  /* 0x0000003f2d00728c */ /* 0x000fe2000bf05270 */
[----:B------:R-:W-:Y:S01]  /*16100*/  IMAD.MOV.U32 R0, RZ, RZ, 0x1 ;  /* 0x00000001ff007424 */ /* 0x000fe200078e00ff */
[----:B------:R-:W-:Y:S02]  /*16110*/  USHF.R.U64 UR4, UR6, UR22, UR8 ;  /* 0x0000001606047299 */ /* 0x000fe40008001208 */
[----:B------:R-:W-:Y:S02]  /*16120*/  ULOP3.LUT UR41, UR15, UR41, URZ, 0xc0, !UPT ;  /* 0x000000290f297292 */ /* 0x000fe4000f8ec03f */
[----:B------:R-:W-:Y:S02]  /*16130*/  UIADD3 UR5, -UR4, URZ, URZ ;  /* 0x0000003f04057290 */ /* 0x000fe4000fffe13f */
[----:B------:R-:W-:Y:S02]  /*16140*/  UIMAD UR41, UR24, UR4, UR41 ;  /* 0x00000004182972a4 */ /* 0x000fe4000f8e0229 */
[----:B------:R-:W-:-:S02]  /*16150*/  ULOP3.LUT UR16, UR16, UR20, URZ, 0xc0, !UPT ;  /* 0x0000001410107292 */ /* 0x000fc4000f8ec03f */
[----:B------:R-:W-:Y:S02]  /*16160*/  @UP0 UIMAD UR21, UR25, UR19, UR18 ;  /* 0x00000013191502a4 */ /* 0x000fe4000f8e0212 */
[----:B------:R-:W-:-:S03]  /*16170*/  UIMAD UR4, UR5, UR23, UR17 ;  /* 0x00000017050472a4 */ /* 0x000fc6000f8e0211 */
[----:B------:R-:W-:Y:S01]  /*16180*/  ULDC UR5, c[0x0][0x610] ;  /* 0x0001840000057ab9 */ /* 0x000fe20000000800 */
[----:B------:R-:W-:Y:S02]  /*16190*/  UIMAD UR4, UR4, UR7, UR16 ;  /* 0x00000007040472a4 */ /* 0x000fe4000f8e0210 */
[----:B------:R-:W-:-:S04]  /*161a0*/  UIMAD UR41, UR41, UR5, UR21 ;  /* 0x00000005292972a4 */ /* 0x000fc8000f8e0215 */
[----:B------:R-:W-:Y:S02]  /*161b0*/  USEL UR42, UR4, UR41, !UP0 ;  /* 0x00000029042a7287 */ /* 0x000fe4000c000000 */
[----:B------:R-:W-:-:S12]  /*161c0*/  USEL UR41, UR41, UR4, !UP0 ;  /* 0x0000000429297287 */ /* 0x000fd8000c000000 */
.L_x_543:
[----:B------:R-:W-:-:S13]  /*161d0*/  LOP3.LUT P0, RZ, R0, 0xff, RZ, 0xc0, !PT ;  /* 0x000000ff00ff7812 */ /* 0x000fda000780c0ff */
[----:B------:R-:W-:Y:S05]  /*161e0*/  @P0 BRA `(.L_x_546) ;  /* 0xfffffeb000900947 */ /* 0x000fea000383ffff */
[----:B------:R-:W-:Y:S05]  /*161f0*/  EXIT ;  /* 0x000000000000794d */ /* 0x000fea0003800000 */
.L_x_7:
[----:B------:R-:W2:Y:S01]  /*16200*/  LDL R5, [R1+0x204] ;  /* 0x0002040001057983 */ /* 0x000ea20000100800 */
[----:B------:R-:W-:-:S03]  /*16210*/  ULDC.64 UR4, c[0x0][0x650] ;  /* 0x0001940000047ab9 */ /* 0x000fc60000000a00 */
[----:B------:R-:W3:Y:S01]  /*16220*/  LDL R4, [R1+0x200] ;  /* 0x0002000001047983 */ /* 0x000ee20000100800 */
[----:B------:R-:W-:Y:S01]  /*16230*/  PRMT R0, RZ, 0x7610, R0 ;  /* 0x00007610ff007816 */ /* 0x000fe20000000000 */
[----:B------:R-:W-:Y:S01]  /*16240*/  IMAD.MOV.U32 R2, RZ, RZ, -0x1 ;  /* 0xffffffffff027424 */ /* 0x000fe200078e00ff */
[----:B------:R-:W-:Y:S01]  /*16250*/  MOV R10, 0xffffffff ;  /* 0xffffffff000a7802 */ /* 0x000fe20000000f00 */
[----:B------:R-:W-:Y:S01]  /*16260*/  IMAD.MOV.U32 R3, RZ, RZ, -0x1 ;  /* 0xffffffffff037424 */ /* 0x000fe200078e00ff */
[----:B--2---:R-:W-:-:S04]  /*16270*/  ISETP.GE.U32.AND P0, PT, R5, UR4, PT ;  /* 0x0000000405007c0c */ /* 0x004fc8000bf06070 */
[----:B---3--:R-:W-:-:S13]  /*16280*/  ISETP.GE.U32.AND.EX P0, PT, R4, UR5, PT, P0 ;  /* 0x0000000504007c0c */ /* 0x008fda000bf06100 */
        /* <DEDUP_REMOVED lines=21> */
.L_x_548:
[----:B------:R-:W-:Y:S01]  /*163e0*/  USHF.R.U64 UR4, UR14, UR19, UR15 ;  /* 0x000000130e047299 */ /* 0x000fe2000800120f */
[----:B------:R-:W-:Y:S01]  /*163f0*/  R2UR UR7, R4 ;  /* 0x00000000040772ca */ /* 0x000fe200000e0000 */
[----:B------:R-:W-:Y:S02]  /*16400*/  USHF.R.U32.HI UR5, URZ, UR19, UR15 ;  /* 0x000000133f057299 */ /* 0x000fe4000801160f */
[----:B------:R-:W-:Y:S01]  /*16410*/  UIADD3 UR13, UP0, URZ, -UR4, URZ ;  /* 0x800000043f0d7290 */ /* 0x000fe2000ff1e03f */
[----:B------:R-:W-:Y:S01]  /*16420*/  ULDC.64 UR14, c[0x0][0x620] ;  /* 0x00018800000e7ab9 */ /* 0x000fe20000000a00 */
[----:B------:R-:W-:Y:S02]  /*16430*/  UMOV UR6, UR20 ;  /* 0x0000001400067c82 */ /* 0x000fe40008000000 */
[----:B------:R-:W-:Y:S02]  /*16440*/  UIADD3.X UR5, URZ, ~UR5, URZ, UP0, !UPT ;  /* 0x800000053f057290 */ /* 0x000fe400087fe43f */
[----:B------:R-:W-:-:S02]  /*16450*/  UISETP.NE.AND UP1, UPT, UR45, URZ, UPT ;  /* 0x0000003f2d00728c */ /* 0x000fc4000bf25270 */
[----:B------:R-:W-:Y:S02]  /*16460*/  UIMAD UR5, UR5, UR14, URZ ;  /* 0x0000000e050572a4 */ /* 0x000fe4000f8e023f */
[----:B------:R-:W-:Y:S02]  /*16470*/  UIMAD.WIDE.U32 UR6, UR13, UR14, UR6 ;  /* 0x0000000e0d0672a5 */ /* 0x000fe4000f8e0006 */
[----:B------:R-:W-:Y:S01]  /*16480*/  UIMAD UR5, UR13, UR15, UR5 ;  /* 0x0000000f0d0572a4 */ /* 0x000fe2000f8e0205 */
[----:B------:R-:W-:Y:S02]  /*16490*/  ULDC UR14, c[0x0][0x608] ;  /* 0x00018200000e7ab9 */ /* 0x000fe40000000800 */
[----:B------:R-:W-:Y:S01]  /*164a0*/  ULDC UR13, c[0x0][0x618] ;  /* 0x00018600000d7ab9 */ /* 0x000fe20000000800 */
[----:B------:R-:W-:Y:S01]  /*164b0*/  UIADD3 UR5, UR7, UR5, URZ ;  /* 0x0000000507057290 */ /* 0x000fe2000fffe03f */
[----:B------:R-:W-:Y:S01]  /*164c0*/  ULDC UR22, c[0x0][0x658] ;  /* 0x0001960000167ab9 */ /* 0x000fe20000000800 */
[----:B------:R-:W-:-:S02]  /*164d0*/  @UP1 UIMAD UR8, UR11, UR12, UR10 ;  /* 0x0000000c0b0812a4 */ /* 0x000fc4000f8e020a */
[----:B------:R-:W-:Y:S02]  /*164e0*/  USHF.R.U64 UR17, UR6, UR13, UR5 ;  /* 0x0000000d06117299 */ /* 0x000fe40008001205 */
[----:B------:R-:W-:Y:S01]  /*164f0*/  USHF.R.U32.HI UR5, URZ, UR13, UR5 ;  /* 0x0000000d3f057299 */ /* 0x000fe20008011605 */
[----:B------:R-:W-:Y:S01]  /*16500*/  ULDC.64 UR6, c[0x0][0x640] ;  /* 0x0001900000067ab9 */ /* 0x000fe20000000a00 */
[----:B------:R-:W-:Y:S01]  /*16510*/  UMOV UR10, 0xffffffff ;  /* 0xffffffff000a7882 */ /* 0x000fe20000000000 */
[----:B------:R-:W-:Y:S01]  /*16520*/  ISETP.NE.U32.AND P0, PT, RZ, UR6, PT ;  /* 0x00000006ff007c0c */ /* 0x000fe2000bf05070 */
[----:B------:R-:W-:Y:S02]  /*16530*/  USHF.R.U64 UR18, UR17, UR14, UR5 ;  /* 0x0000000e11127299 */ /* 0x000fe40008001205 */
[----:B------:R-:W-:Y:S01]  /*16540*/  USHF.R.U32.HI UR5, URZ, UR14, UR5 ;  /* 0x0000000e3f057299 */ /* 0x000fe20008011605 */
[----:B------:R-:W-:Y:S01]  /*16550*/  ISETP.NE.AND.EX P0, PT, RZ, UR7, PT, P0 ;  /* 0x00000007ff007c0c */ /* 0x000fe2000bf05300 */
[----:B------:R-:W-:-:S02]  /*16560*/  USHF.L.U32 UR11, UR10, UR22, URZ ;  /* 0x000000160a0b7299 */ /* 0x000fc4000800063f */
[----:B------:R-:W-:Y:S01]  /*16570*/  USHF.R.U64 UR19, UR18, UR22, UR5 ;  /* 0x0000001612137299 */ /* 0x000fe20008001205 */
[----:B------:R-:W-:Y:S01]  /*16580*/  ULDC UR20, c[0x0][0x600] ;  /* 0x0001800000147ab9 */ /* 0x000fe20000000800 */
[----:B------:R-:W-:Y:S02]  /*16590*/  USHF.R.U32.HI UR10, URZ, UR22, UR5 ;  /* 0x000000163f0a7299 */ /* 0x000fe40008011605 */
[----:B------:R-:W-:Y:S02]  /*165a0*/  UIADD3 UR21, UR20, -0x1, URZ ;  /* 0xffffffff14157890 */ /* 0x000fe4000fffe03f */
[----:B------:R-:W-:Y:S01]  /*165b0*/  ULOP3.LUT UR26, URZ, UR11, URZ, 0x33, !UPT ;  /* 0x0000000b3f1a7292 */ /* 0x000fe2000f8e333f */
        /* <DEDUP_REMOVED lines=17> */
.L_x_549:
[----:B------:R-:W-:Y:S01]  /*166d0*/  USHF.R.U64 UR6, UR5, UR23, UR10 ;  /* 0x0000001705067299 */ /* 0x000fe2000800120a */
[----:B------:R-:W-:Y:S01]  /*166e0*/  IMAD.MOV.U32 R0, RZ, RZ, 0x1 ;  /* 0x00000001ff007424 */ /* 0x000fe200078e00ff */
[----:B------:R-:W-:Y:S01]  /*166f0*/  USHF.L.U32 UR25, UR25, UR22, URZ ;  /* 0x0000001619197299 */ /* 0x000fe2000800063f */
[----:B------:R-:W-:Y:S01]  /*16700*/  IMAD.U32 R10, RZ, RZ, UR4 ;  /* 0x00000004ff0a7e24 */ /* 0x000fe2000f8e00ff */
[----:B------:R-:W-:Y:S02]  /*16710*/  ULOP3.LUT UR5, UR18, UR26, URZ, 0xc0, !UPT ;  /* 0x0000001a12057292 */ /* 0x000fe4000f8ec03f */
[----:B------:R-:W-:Y:S02]  /*16720*/  UIADD3 UR7, -UR6, URZ, URZ ;  /* 0x0000003f06077290 */ /* 0x000fe4000fffe13f */
[----:B------:R-:W-:Y:S02]  /*16730*/  UIMAD UR6, UR25, UR6, UR5 ;  /* 0x00000006190672a4 */ /* 0x000fe4000f8e0205 */
[----:B------:R-:W-:-:S02]  /*16740*/  ULOP3.LUT UR17, UR17, UR21, URZ, 0xc0, !UPT ;  /* 0x0000001511117292 */ /* 0x000fc4000f8ec03f */
[----:B------:R-:W-:Y:S02]  /*16750*/  UIMAD UR5, UR7, UR24, UR19 ;  /* 0x00000018070572a4 */ /* 0x000fe4000f8e0213 */
[----:B------:R-:W-:Y:S01]  /*16760*/  UISETP.NE.AND UP0, UPT, UR45, URZ, UPT ;  /* 0x0000003f2d00728c */ /* 0x000fe2000bf05270 */
[----:B------:R-:W-:Y:S01]  /*16770*/  ULDC UR7, c[0x0][0x610] ;  /* 0x0001840000077ab9 */ /* 0x000fe20000000800 */
[----:B------:R-:W-:Y:S02]  /*16780*/  UIMAD UR5, UR5, UR20, UR17 ;  /* 0x00000014050572a4 */ /* 0x000fe4000f8e0211 */
[----:B------:R-:W-:-:S04]  /*16790*/  UIMAD UR8, UR6, UR7, UR8 ;  /* 0x00000007060872a4 */ /* 0x000fc8000f8e0208 */
[----:B------:R-:W-:Y:S02]  /*167a0*/  USEL UR6, UR5, UR8, !UP0 ;  /* 0x0000000805067287 */ /* 0x000fe4000c000000 */
[----:B------:R-:W-:-:S04]  /*167b0*/  USEL UR8, UR8, UR5, !UP0 ;  /* 0x0000000508087287 */ /* 0x000fc8000c000000 */
[----:B------:R-:W-:Y:S02]  /*167c0*/  IMAD.U32 R3, RZ, RZ, UR6 ;  /* 0x00000006ff037e24 */ /* 0x000fe4000f8e00ff */
[----:B------:R-:W-:-:S07]  /*167d0*/  IMAD.U32 R2, RZ, RZ, UR8 ;  /* 0x00000008ff027e24 */ /* 0x000fce000f8e00ff */
.L_x_547:
[----:B------:R-:W-:-:S08]  /*167e0*/  NOP ;  /* 0x0000000000007918 */ /* 0x000fd00000000000 */
[----:B0-----:R-:W0:-:S00]  /*167f0*/  USETMAXREG.DEALLOC.CTAPOOL 0x18 ;  /* 0x00000018000079c8 */ /* 0x001e0000080e0500 */
[----:B------:R-:W-:-:S13]  /*16800*/  ISETP.NE.AND P0, PT, RZ, UR9, PT ;  /* 0x00000009ff007c0c */ /* 0x000fda000bf05270 */
[----:B------:R-:W-:Y:S05]  /*16810*/  @P0 EXIT ;  /* 0x000000000000094d */ /* 0x000fea0003800000 */
[----:B0-----:R-:W-:Y:S01]  /*16820*/  LOP3.LUT P0, RZ, R0, 0xff, RZ, 0xc0, !PT ;  /* 0x000000ff00ff7812 */ /* 0x001fe2000780c0ff */
[----:B------:R-:W-:Y:S01]  /*16830*/  IMAD.MOV.U32 R0, RZ, RZ, 0x1 ;  /* 0x00000001ff007424 */ /* 0x000fe200078e00ff */
[----:B------:R-:W-:-:S11]  /*16840*/  MOV R6, RZ ;  /* 0x000000ff00067202 */ /* 0x000fd60000000f00 */
[----:B------:R-:W-:Y:S05]  /*16850*/  @!P0 BRA `(.L_x_550) ;  /* 0x0000000c007c8947 */ /* 0x000fea0003800000 */
[----:B------:R-:W0:Y:S01]  /*16860*/  S2R R9, SR_CgaCtaId ;  /* 0x0000000000097919 */ /* 0x000e220000008800 */
[----:B------:R-:W-:Y:S01]  /*16870*/  ULDC UR4, c[0x0][0x28c] ;  /* 0x0000a30000047ab9 */ /* 0x000fe20000000800 */
[----:B------:R-:W-:Y:S01]  /*16880*/  ULDC UR8, c[0x0][0x658] ;  /* 0x0001960000087ab9 */ /* 0x000fe20000000800 */
[----:B------:R-:W-:Y:S01]  /*16890*/  UIADD3 UR9, UR4, 0x1f, URZ ;  /* 0x0000001f04097890 */ /* 0x000fe2000fffe03f */
[----:B------:R-:W-:Y:S01]  /*168a0*/  BSSY B0, `(.L_x_550) ;  /* 0x00000da000007945 */ /* 0x000fe20003800000 */
[----:B------:R-:W-:Y:S01]  /*168b0*/  UMOV UR7, 0xffffffff ;  /* 0xffffffff00077882 */ /* 0x000fe20000000000 */
[----:B------:R-:W-:Y:S01]  /*168c0*/  ULDC UR6, c[0x0][0xc] ;  /* 0x0000030000067ab9 */ /* 0x000fe20000000800 */
[----:B------:R-:W-:Y:S01]  /*168d0*/  USHF.R.S32.HI UR10, URZ, 0x1f, UR9 ;  /* 0x0000001f3f0a7899 */ /* 0x000fe20008011409 */
[----:B------:R-:W-:Y:S01]  /*168e0*/  IMAD.MOV.U32 R8, RZ, RZ, 0x1 ;  /* 0x00000001ff087424 */ /* 0x000fe200078e00ff */
[----:B------:R-:W-:Y:S01]  /*168f0*/  USHF.L.U32 UR11, UR7, UR8, URZ ;  /* 0x00000008070b7299 */ /* 0x000fe2000800063f */
[----:B------:R-:W-:Y:S01]  /*16900*/  IMAD.MOV.U32 R0, RZ, RZ, 0x1 ;  /* 0x00000001ff007424 */ /* 0x000fe200078e00ff */
[----:B------:R-:W-:Y:S01]  /*16910*/  ULDC UR5, c[0x0][0x600] ;  /* 0x0001800000057ab9 */ /* 0x000fe20000000800 */
[----:B------:R-:W-:Y:S01]  /*16920*/  ULDC UR7, c[0x0][0x10] ;  /* 0x0000040000077ab9 */ /* 0x000fe20000000800 */
[----:B------:R-:W-:Y:S01]  /*16930*/  UMOV UR12, 0x1 ;  /* 0x00000001000c7882 */ /* 0x000fe20000000000 */
[----:B------:R-:W-:Y:S01]  /*16940*/  UIADD3 UR4, UR5, -0x1, URZ ;  /* 0xffffffff05047890 */ /* 0x000fe2000fffe03f */
[----:B------:R-:W-:Y:S01]  /*16950*/  IMAD.MOV.U32 R6, RZ, RZ, RZ ;  /* 0x000000ffff067224 */ /* 0x000fe200078e00ff */
[----:B------:R-:W-:-:S02]  /*16960*/  UIMAD.WIDE.U32 UR6, UR6, UR7, URZ ;  /* 0x00000007060672a5 */ /* 0x000fc4000f8e003f */
[----:B------:R-:W-:Y:S02]  /*16970*/  ULEA.HI UR10, UR10, UR9, URZ, 0x5 ;  /* 0x000000090a0a7291 */ /* 0x000fe4000f8f283f */
[----:B------:R-:W-:Y:S02]  /*16980*/  USHF.L.U32 UR5, UR12, UR8, URZ ;  /* 0x000000080c057299 */ /* 0x000fe4000800063f */
[----:B------:R-:W-:Y:S01]  /*16990*/  USHF.R.S32.HI UR18, URZ, 0x5, UR10 ;  /* 0x000000053f127899 */ /* 0x000fe2000801140a */
[----:B------:R-:W-:Y:S01]  /*169a0*/  ULDC UR8, c[0x0][0x14] ;  /* 0x0000050000087ab9 */ /* 0x000fe20000000800 */
[----:B------:R-:W-:Y:S02]  /*169b0*/  ULOP3.LUT UR21, UR40, 0x2, URZ, 0xfc, !UPT ;  /* 0x0000000228157892 */ /* 0x000fe4000f8efc3f */
[----:B------:R-:W-:Y:S02]  /*169c0*/  UIMAD.WIDE.U32 UR22, UR6, UR8, URZ ;  /* 0x00000008061672a5 */ /* 0x000fe4000f8e003f */
[----:B------:R-:W-:-:S02]  /*169d0*/  UIMAD UR13, UR7, UR8, URZ ;  /* 0x00000008070d72a4 */ /* 0x000fc4000f8e023f */
[----:B------:R-:W-:Y:S01]  /*169e0*/  ULOP3.LUT UR19, URZ, UR11, URZ, 0x33, !UPT ;  /* 0x0000000b3f137292 */ /* 0x000fe2000f8e333f */
[C---:B0-----:R-:W-:Y:S01]  /*169f0*/  IMAD.SHL.U32 R16, R9.reuse, 0x40, RZ ;  /* 0x0000004009107824 */ /* 0x041fe200078e00ff */
[----:B------:R-:W-:Y:S01]  /*16a00*/  UIADD3 UR13, UR23, UR13, URZ ;  /* 0x0000000d170d7290 */ /* 0x000fe2000fffe03f */
[----:B------:R-:W-:Y:S01]  /*16a10*/  IMAD.SHL.U32 R9, R9, 0x800, RZ ;  /* 0x0000080009097824 */ /* 0x000fe200078e00ff */
[----:B------:R-:W-:Y:S02]  /*16a20*/  UIADD3 UR26, UR18, 0x1, URZ ;  /* 0x00000001121a7890 */ /* 0x000fe4000fffe03f */
[----:B------:R-:W-:Y:S01]  /*16a30*/  LOP3.LUT R16, R16, 0xc0, RZ, 0xc0, !PT ;  /* 0x000000c010107812 */ /* 0x000fe200078ec0ff */
[----:B------:R-:W-:Y:S01]  /*16a40*/  ULDC.64 UR24, c[0x0][0x198] ;  /* 0x0000660000187ab9 */ /* 0x000fe20000000a00 */
[----:B------:R-:W-:-:S08]  /*16a50*/  LOP3.LUT R9, R9, 0x1800, RZ, 0xc0, !PT ;  /* 0x0000180009097812 */ /* 0x000fd000078ec0ff */
.L_x_561:
[----:B------:R-:W-:-:S03]  /*16a60*/  UMOV UR6, 0xffffffff ;  /* 0xffffffff00067882 */ /* 0x000fc60000000000 */
[----:B------:R-:W-:Y:S05]  /*16a70*/  BRA.DIV UR6, `(.L_x_551) ;  /* 0x00000012064c7947 */ /* 0x000fea000b800000 */
[----:B------:R-:W-:-:S13]  /*16a80*/  ELECT P6, URZ, PT ;  /* 0x00000000003f782f */ /* 0x000fda00038c0000 */
.L_x_575:
[----:B------:R-:W0:Y:S01]  /*16a90*/  LDC R4, c[0x0][0x28c] ;  /* 0x0000a300ff047b82 */ /* 0x000e220000000800 */
[----:B------:R-:W-:Y:S01]  /*16aa0*/  BSSY B1, `(.L_x_552) ;  /* 0x000003a000017945 */ /* 0x000fe20003800000 */
[----:B0-----:R-:W-:-:S13]  /*16ab0*/  ISETP.LT.OR P6, PT, R4, 0x1, !P6 ;  /* 0x000000010400780c */ /* 0x001fda00077c1670 */
[----:B------:R-:W-:Y:S05]  /*16ac0*/  @P6 BRA `(.L_x_553) ;  /* 0x0000000000dc6947 */ /* 0x000fea0003800000 */
[----:B------:R-:W-:Y:S01]  /*16ad0*/  SHF.L.U32 R2, R2, 0x8, RZ ;  /* 0x0000000802027819 */ /* 0x000fe200000006ff */
[----:B------:R-:W-:Y:S02]  /*16ae0*/  IMAD R3, R3, 0x100, R16 ;  /* 0x0000010003037824 */ /* 0x000fe400078e0210 */
[----:B------:R-:W-:Y:S02]  /*16af0*/  IMAD.MOV.U32 R11, RZ, RZ, RZ ;  /* 0x000000ffff0b7224 */ /* 0x000fe400078e00ff */
[----:B------:R-:W-:Y:S02]  /*16b00*/  IMAD.U32 R13, RZ, RZ, UR26 ;  /* 0x0000001aff0d7e24 */ /* 0x000fe4000f8e00ff */
[----:B------:R-:W-:Y:S02]  /*16b10*/  IMAD.MOV.U32 R4, RZ, RZ, R0 ;  /* 0x000000ffff047224 */ /* 0x000fe400078e0000 */
[----:B------:R-:W-:-:S07]  /*16b20*/  IMAD.MOV.U32 R12, RZ, RZ, R6 ;  /* 0x000000ffff0c7224 */ /* 0x000fce00078e0006 */
.L_x_556:
[----:B------:R-:W0:Y:S01]  /*16b30*/  S2R R14, SR_CgaCtaId ;  /* 0x00000000000e7919 */ /* 0x000e220000008800 */
[----:B------:R-:W-:Y:S01]  /*16b40*/  MOV R5, 0x400 ;  /* 0x0000040000057802 */ /* 0x000fe20000000f00 */
[----:B------:R-:W1:Y:S03]  /*16b50*/  S2R R7, SR_TID.X ;  /* 0x0000000000077919 */ /* 0x000e660000002100 */
[----:B0-----:R-:W-:Y:S02]  /*16b60*/  LEA R15, R14, R5, 0x18 ;  /* 0x000000050e0f7211 */ /* 0x001fe400078ec0ff */
[----:B------:R-:W-:Y:S02]  /*16b70*/  SHF.L.U32 R14, R4, 0x1f, RZ ;  /* 0x0000001f040e7819 */ /* 0x000fe400000006ff */
[----:B------:R-:W-:Y:S02]  /*16b80*/  LEA R5, R12, R15, 0x3 ;  /* 0x0000000f0c057211 */ /* 0x000fe400078e18ff */
[----:B-1----:R-:W-:-:S02]  /*16b90*/  LOP3.LUT P1, RZ, R7, 0x7f, RZ, 0xc0, !PT ;  /* 0x0000007f07ff7812 */ /* 0x002fc4000782c0ff */
[----:B------:R-:W0:Y:S02]  /*16ba0*/  SYNCS.PHASECHK.TRANS64.TRYWAIT P0, [R5+URZ+0x38], R14 ;  /* 0x0000380e050075a7 */ /* 0x000e24000800017f */
[----:B0-----:R-:W-:Y:S09]  /*16bb0*/  @!P0 BRA `(.L_x_554) ;  /* 0x00000010001c8947 */ /* 0x001ff20003800000 */
.L_x_576:
[----:B0-----:R-:W0:Y:S01]  /*16bc0*/  @!P1 LDC R14, c[0x0][0x500] ;  /* 0x00014000ff0e9b82 */ /* 0x001e220000000800 */
[----:B------:R-:W-:-:S04]  /*16bd0*/  UPRMT UR6, UR21, 0x9910, URZ ;  /* 0x0000991015067896 */ /* 0x000fc8000800003f */
[----:B------:R-:W-:-:S06]  /*16be0*/  UISETP.NE.AND UP0, UPT, UR6, 0x2, UPT ;  /* 0x000000020600788c */ /* 0x000fcc000bf05270 */
[----:B------:R-:W-:Y:S01]  /*16bf0*/  PLOP3.LUT P0, PT, PT, PT, UP0, 0x80, 0x0 ;  /* 0x000000000000781c */ /* 0x000fe20003f0f008 */
[----:B0-----:R0:W-:-:S12]  /*16c00*/  @!P1 SYNCS.ARRIVE.TRANS64 RZ, [R5+URZ], R14 ;  /* 0x0000000e05ff99a7 */ /* 0x0011d8000800003f */
[----:B------:R-:W-:Y:S05]  /*16c10*/  @P0 BRA `(.L_x_555) ;  /* 0x0000000000040947 */ /* 0x000fea0003800000 */
[----:B------:R-:W-:Y:S01]  /*16c20*/  BPT.TRAP 0x1 ;  /* 0x000000040000795c */ /* 0x000fe20000300000 */
.L_x_555:
[----:B------:R-:W-:Y:S01]  /*16c30*/  IMAD R7, R12, 0x4000, R15 ;  /* 0x000040000c077824 */ /* 0x000fe200078e020f */
[----:B------:R-:W-:Y:S01]  /*16c40*/  R2UR UR9, R5 ;  /* 0x00000000050972ca */ /* 0x000fe200000e0000 */
[----:B------:R-:W-:Y:S01]  /*16c50*/  VIADD R13, R13, 0xffffffff ;  /* 0xffffffff0d0d7836 */ /* 0x000fe20000000000 */
[----:B------:R-:W-:Y:S01]  /*16c60*/  UIADD3 UR6, UP0, UR24, 0xf0, URZ ;  /* 0x000000f018067890 */ /* 0x000fe2000ff1e03f */
[----:B------:R-:W-:Y:S01]  /*16c70*/  R2UR UR11, R2 ;  /* 0x00000000020b72ca */ /* 0x000fe200000e0000 */
[----:B------:R-:W-:Y:S01]  /*16c80*/  UIADD3 UR28, UP1, UR24, 0x1f0, URZ ;  /* 0x000001f0181c7890 */ /* 0x000fe2000ff3e03f */
[----:B------:R-:W-:Y:S01]  /*16c90*/  R2UR UR7, R7 ;  /* 0x00000000070772ca */ /* 0x000fe200000e0000 */
[C---:B------:R-:W-:Y:S01]  /*16ca0*/  IMAD R7, R12.reuse, 0x2000, R9 ;  /* 0x000020000c077824 */ /* 0x040fe200078e0209 */
[----:B------:R-:W-:Y:S01]  /*16cb0*/  R2UR UR10, R11 ;  /* 0x000000000b0a72ca */ /* 0x000fe200000e0000 */
[----:B------:R-:W-:Y:S01]  /*16cc0*/  VIADD R12, R12, 0x1 ;  /* 0x000000010c0c7836 */ /* 0x000fe20000000000 */
[----:B------:R-:W-:Y:S01]  /*16cd0*/  R2UR UR12, R10 ;  /* 0x000000000a0c72ca */ /* 0x000fe200000e0000 */
[----:B------:R-:W-:Y:S01]  /*16ce0*/  IMAD R7, R7, 0x2, R15 ;  /* 0x0000000207077824 */ /* 0x000fe200078e020f */
[----:B------:R-:W-:Y:S01]  /*16cf0*/  R2UR UR20, R3 ;  /* 0x00000000031472ca */ /* 0x000fe200000e0000 */
[----:B------:R-:W-:Y:S01]  /*16d00*/  UIADD3.X UR29, URZ, UR25, URZ, UP1, !UPT ;  /* 0x000000193f1d7290 */ /* 0x000fe20008ffe43f */
[----:B------:R-:W-:Y:S01]  /*16d10*/  ISETP.GT.AND P1, PT, R13, 0x1, PT ;  /* 0x000000010d00780c */ /* 0x000fe20003f24270 */
[----:B------:R-:W-:Y:S01]  /*16d20*/  UMOV UR14, 0x0 ;  /* 0x00000000000e7882 */ /* 0x000fe20000000000 */
[----:B------:R-:W-:Y:S01]  /*16d30*/  R2UR UR8, R7 ;  /* 0x00000000070872ca */ /* 0x000fe200000e0000 */
[----:B------:R-:W-:Y:S01]  /*16d40*/  UMOV UR15, 0x10000000 ;  /* 0x10000000000f7882 */ /* 0x000fe20000000000 */
[C---:B------:R-:W-:Y:S01]  /*16d50*/  ISETP.NE.AND P0, PT, R12.reuse, 0x7, PT ;  /* 0x000000070c00780c */ /* 0x040fe20003f05270 */
[----:B------:R-:W-:Y:S01]  /*16d60*/  UIADD3 UR16, UR7, 0x180, URZ ;  /* 0x0000018007107890 */ /* 0x000fe2000fffe03f */
[----:B------:R-:W-:Y:S01]  /*16d70*/  IADD3 R11, R11, 0x20, RZ ;  /* 0x000000200b0b7810 */ /* 0x000fe20007ffe0ff */
[----:B------:R-:W-:Y:S01]  /*16d80*/  UIADD3.X UR7, URZ, UR25, URZ, UP0, !UPT ;  /* 0x000000193f077290 */ /* 0x000fe200087fe43f */
[----:B0-----:R-:W-:Y:S01]  /*16d90*/  SEL R5, RZ, 0x1, P0 ;  /* 0x00000001ff057807 */ /* 0x001fe20000000000 */
[----:B------:R-:W-:Y:S01]  /*16da0*/  UMOV UR27, 0xf0000 ;  /* 0x000f0000001b7882 */ /* 0x000fe20000000000 */
[----:B------:R-:W-:-:S02]  /*16db0*/  SEL R12, R12, RZ, P0 ;  /* 0x000000ff0c0c7207 */ /* 0x000fc40000000000 */
[----:B------:R-:W-:-:S03]  /*16dc0*/  LOP3.LUT R4, R4, R5, RZ, 0x3c, !PT ;  /* 0x0000000504047212 */ /* 0x000fc600078e3cff */
[----:B------:R-:W-:-:S03]  /*16dd0*/  UIADD3 UR17, UR8, 0x1c180, URZ ;  /* 0x0001c18008117890 */ /* 0x000fc6000fffe03f */
[----:B------:R-:W-:Y:S02]  /*16de0*/  UMOV UR8, UR16 ;  /* 0x0000001000087c82 */ /* 0x000fe40008000000 */
[----:B------:R0:W-:Y:S02]  /*16df0*/  UTMALDG.3D [UR8], [UR6], desc[UR14] ;  /* 0x00000e08060075b4 */ /* 0x0001e40008011000 */
[----:B0-----:R-:W-:Y:S01]  /*16e00*/  UMOV UR8, UR17 ;  /* 0x0000001100087c82 */ /* 0x001fe20008000000 */
[----:B------:R-:W-:Y:S02]  /*16e10*/  UMOV UR11, UR20 ;  /* 0x00000014000b7c82 */ /* 0x000fe40008000000 */
[----:B------:R0:W-:Y:S02]  /*16e20*/  UTMALDG.3D.MULTICAST [UR8], [UR28], UR27, desc[UR14] ;  /* 0x00000e081c0073b4 */ /* 0x0001e4000801181b */
[----:B0-----:R-:W-:Y:S05]  /*16e30*/  @P1 BRA `(.L_x_556) ;  /* 0xfffffffc003c1947 */ /* 0x001fea000383ffff */
.L_x_553:
[----:B------:R-:W-:Y:S05]  /*16e40*/  BSYNC B1 ;  /* 0x0000000000017941 */ /* 0x000fea0003800000 */
.L_x_552:
[----:B------:R-:W2:Y:S01]  /*16e50*/  LDL.LU R15, [R1+0x200] ;  /* 0x00020000010f7983 */ /* 0x000ea20000300800 */
[----:B------:R-:W-:Y:S01]  /*16e60*/  LOP3.LUT P1, RZ, R8, 0xff, RZ, 0xc0, !PT ;  /* 0x000000ff08ff7812 */ /* 0x000fe2000782c0ff */
[----:B------:R-:W-:Y:S01]  /*16e70*/  VIADD R6, R6, UR18 ;  /* 0x0000001206067c36 */ /* 0x000fe20008000000 */
[----:B------:R-:W-:Y:S01]  /*16e80*/  ULDC.64 UR6, c[0x0][0x650] ;  /* 0x0001940000067ab9 */ /* 0x000fe20000000a00 */
[----:B------:R-:W3:Y:S01]  /*16e90*/  LDL.LU R14, [R1+0x204] ;  /* 0x00020400010e7983 */ /* 0x000ee20000300800 */
[----:B------:R-:W-:Y:S01]  /*16ea0*/  UISETP.GE.U32.AND UP0, UPT, UR18, 0x7, UPT ;  /* 0x000000071200788c */ /* 0x000fe2000bf06070 */
[C---:B------:R-:W-:Y:S01]  /*16eb0*/  IMAD.WIDE.U32 R2, R6.reuse, 0x24924925, RZ ;  /* 0x2492492506027825 */ /* 0x040fe200078e00ff */
[C---:B------:R-:W-:Y:S01]  /*16ec0*/  ISETP.GT.U32.AND P0, PT, R6.reuse, 0x6, PT ;  /* 0x000000060600780c */ /* 0x040fe20003f04070 */
[----:B------:R-:W-:Y:S01]  /*16ed0*/  BSSY B1, `(.L_x_557) ;  /* 0x0000074000017945 */ /* 0x000fe20003800000 */
[----:B------:R-:W-:Y:S01]  /*16ee0*/  MOV R10, 0xffffffff ;  /* 0xffffffff000a7802 */ /* 0x000fe20000000f00 */
[----:B------:R-:W-:Y:S01]  /*16ef0*/  IMAD.IADD R2, R6, 0x1, -R3 ;  /* 0x0000000106027824 */ /* 0x000fe200078e0a03 */
[----:B------:R-:W-:-:S03]  /*16f00*/  PRMT R8, RZ, 0x7610, R8 ;  /* 0x00007610ff087816 */ /* 0x000fc60000000008 */
[----:B------:R-:W0:Y:S01]  /*16f10*/  @P1 S2R R4, SR_CgaCtaId ;  /* 0x0000000000041919 */ /* 0x000e220000008800 */
[----:B------:R-:W-:Y:S02]  /*16f20*/  LEA.HI R2, R2, R3, RZ, 0x1f ;  /* 0x0000000302027211 */ /* 0x000fe400078ff8ff */
[----:B------:R-:W-:-:S04]  /*16f30*/  @P1 MOV R3, 0x400 ;  /* 0x0000040000031802 */ /* 0x000fc80000000f00 */
[----:B0-----:R-:W-:Y:S01]  /*16f40*/  @P1 LEA R3, R4, R3, 0x18 ;  /* 0x0000000304031211 */ /* 0x001fe200078ec0ff */
[----:B------:R-:W-:-:S03]  /*16f50*/  IMAD.U32 R4, RZ, RZ, UR18 ;  /* 0x00000012ff047e24 */ /* 0x000fc6000f8e00ff */
[----:B------:R0:W-:Y:S01]  /*16f60*/  @P1 SYNCS.ARRIVE.TRANS64.A1T0 RZ, [R3+URZ+0x88], RZ ;  /* 0x000088ff03ff19a7 */ /* 0x0001e2000810003f */
[----:B------:R-:W-:Y:S02]  /*16f70*/  PLOP3.LUT P1, PT, PT, PT, UP0, 0x80, 0x0 ;  /* 0x000000000000781c */ /* 0x000fe40003f2f008 */
[----:B------:R-:W-:Y:S02]  /*16f80*/  ISETP.LT.U32.AND P0, PT, R4, 0x7, P0 ;  /* 0x000000070400780c */ /* 0x000fe40000701070 */
[----:B------:R-:W-:Y:S02]  /*16f90*/  PRMT R4, RZ, 0x7610, R4 ;  /* 0x00007610ff047816 */ /* 0x000fe40000000004 */
[----:B0-----:R-:W-:-:S04]  /*16fa0*/  SEL R3, RZ, 0x1, !P0 ;  /* 0x00000001ff037807 */ /* 0x001fc80004000000 */
[----:B------:R-:W-:Y:S02]  /*16fb0*/  LOP3.LUT R0, R0, R3, RZ, 0x3c, !PT ;  /* 0x0000000300007212 */ /* 0x000fe400078e3cff */
[----:B------:R-:W-:Y:S01]  /*16fc0*/  SHF.R.U32.HI R3, RZ, 0x2, R2 ;  /* 0x00000002ff037819 */ /* 0x000fe20000011602 */
[----:B------:R-:W-:-:S03]  /*16fd0*/  IMAD.MOV.U32 R2, RZ, RZ, -0x1 ;  /* 0xffffffffff027424 */ /* 0x000fc600078e00ff */
[----:B------:R-:W-:Y:S01]  /*16fe0*/  @P1 LOP3.LUT R0, R0, 0x1, R3, 0x78, !PT ;  /* 0x0000000100001812 */ /* 0x000fe200078e7803 */
[----:B------:R-:W-:Y:S02]  /*16ff0*/  IMAD R6, R3, -0x7, R6 ;  /* 0xfffffff903067824 */ /* 0x000fe400078e0206 */
[----:B------:R-:W-:Y:S01]  /*17000*/  IMAD.MOV.U32 R3, RZ, RZ, -0x1 ;  /* 0xffffffffff037424 */ /* 0x000fe200078e00ff */
[----:B---3--:R-:W-:-:S04]  /*17010*/  IADD3 R14, P0, R14, UR22, RZ ;  /* 0x000000160e0e7c10 */ /* 0x008fc8000ff1e0ff */
[----:B--2---:R-:W-:Y:S01]  /*17020*/  IADD3.X R15, R15, UR13, RZ, P0, !PT ;  /* 0x0000000d0f0f7c10 */ /* 0x004fe200087fe4ff */
[----:B------:R0:W-:Y:S01]  /*17030*/  STL [R1+0x204], R14 ;  /* 0x0002040e01007387 */ /* 0x0001e20000100800 */
[----:B------:R-:W-:-:S03]  /*17040*/  ISETP.GE.U32.AND P0, PT, R14, UR6, PT ;  /* 0x000000060e007c0c */ /* 0x000fc6000bf06070 */
[----:B------:R0:W-:Y:S01]  /*17050*/  STL [R1+0x200], R15 ;  /* 0x0002000f01007387 */ /* 0x0001e20000100800 */
[----:B------:R-:W-:-:S13]  /*17060*/  ISETP.GE.U32.AND.EX P0, PT, R15, UR7, PT, P0 ;  /* 0x000000070f007c0c */ /* 0x000fda000bf06100 */
[----:B0-----:R-:W-:Y:S05]  /*17070*/  @P0 BRA `(.L_x_558) ;  /* 0x0000000400640947 */ /* 0x001fea0003800000 */
[----:B------:R-:W0:Y:S01]  /*17080*/  S2R R7, SR_CTAID.X ;  /* 0x0000000000077919 */ /* 0x000e220000002500 */
[----:B------:R-:W-:Y:S01]  /*17090*/  ULDC UR6, c[0x0][0x150] ;  /* 0x0000540000067ab9 */ /* 0x000fe20000000800 */
[----:B------:R-:W1:Y:S01]  /*170a0*/  LDC R4, c[0x0][0x144] ;  /* 0x00005100ff047b82 */ /* 0x000e620000000800 */
[----:B------:R-:W-:Y:S01]  /*170b0*/  UISETP.NE.AND UP0, UPT, UR45, URZ, UPT ;  /* 0x0000003f2d00728c */ /* 0x000fe2000bf05270 */
[----:B------:R-:W2:Y:S01]  /*170c0*/  S2R R5, SR_CTAID.Y ;  /* 0x0000000000057919 */ /* 0x000ea20000002600 */
[----:B------:R-:W-:-:S04]  /*170d0*/  ULDC UR9, c[0x0][0x630] ;  /* 0x00018c0000097ab9 */ /* 0x000fc80000000800 */
[----:B------:R-:W-:Y:S01]  /*170e0*/  PLOP3.LUT P0, PT, PT, PT, UP0, 0x80, 0x0 ;  /* 0x000000000000781c */ /* 0x000fe20003f0f008 */
[----:B------:R-:W3:Y:S01]  /*170f0*/  LDC R12, c[0x0][0x148] ;  /* 0x00005200ff0c7b82 */ /* 0x000ee20000000800 */
[----:B0-----:R-:W-:Y:S02]  /*17100*/  I2FP.F32.U32 R2, R7 ;  /* 0x0000000700027245 */ /* 0x001fe40000201000 */
[----:B--2---:R-:W-:-:S03]  /*17110*/  I2FP.F32.U32 R3, R5 ;  /* 0x0000000500037245 */ /* 0x004fc60000201000 */
[----:B------:R-:W-:Y:S01]  /*17120*/  FMUL R2, R2, UR6 ;  /* 0x0000000602027c20 */ /* 0x000fe20008400000 */
[----:B------:R-:W-:Y:S02]  /*17130*/  ULDC UR6, c[0x0][0x154] ;  /* 0x0000550000067ab9 */ /* 0x000fe40000000800 */
[----:B------:R-:W-:Y:S01]  /*17140*/  FMUL R10, R3, UR6 ;  /* 0x00000006030a7c20 */ /* 0x000fe20008400000 */
[----:B------:R-:W-:Y:S02]  /*17150*/  ULDC.64 UR6, c[0x0][0x628] ;  /* 0x00018a0000067ab9 */ /* 0x000fe40000000a00 */
[----:B------:R-:W0:Y:S08]  /*17160*/  F2I.U32.TRUNC.NTZ R2, R2 ;  /* 0x0000000200027305 */ /* 0x000e30000020f000 */
[----:B------:R-:W2:Y:S01]  /*17170*/  F2I.U32.TRUNC.NTZ R10, R10 ;  /* 0x0000000a000a7305 */ /* 0x000ea2000020f000 */
[----:B0-----:R-:W-:-:S02]  /*17180*/  IMAD.MOV R3, RZ, RZ, -R2 ;  /* 0x000000ffff037224 */ /* 0x001fc400078e0a02 */
[----:B------:R-:W-:Y:S02]  /*17190*/  IMAD.MOV.U32 R2, RZ, RZ, R14 ;  /* 0x000000ffff027224 */ /* 0x000fe400078e000e */
[----:B-1----:R-:W-:Y:S02]  /*171a0*/  IMAD R7, R4, R3, R7 ;  /* 0x0000000304077224 */ /* 0x002fe400078e0207 */
[----:B--2---:R-:W-:-:S04]  /*171b0*/  IMAD.MOV R3, RZ, RZ, -R10 ;  /* 0x000000ffff037224 */ /* 0x004fc800078e0a0a */
[----:B---3--:R-:W-:Y:S01]  /*171c0*/  @P0 IMAD R7, R12, R3, R5 ;  /* 0x000000030c070224 */ /* 0x008fe200078e0205 */
[----:B------:R-:W-:Y:S01]  /*171d0*/  ISETP.NE.U32.AND P0, PT, RZ, UR6, PT ;  /* 0x00000006ff007c0c */ /* 0x000fe2000bf05070 */
[----:B------:R-:W-:-:S03]  /*171e0*/  IMAD.MOV.U32 R3, RZ, RZ, R15 ;  /* 0x000000ffff037224 */ /* 0x000fc600078e000f */
[----:B------:R-:W-:-:S13]  /*171f0*/  ISETP.NE.AND.EX P0, PT, RZ, UR7, PT, P0 ;  /* 0x00000007ff007c0c */ /* 0x000fda000bf05300 */
[----:B------:R-:W-:Y:S05]  /*17200*/  @!P0 BRA `(.L_x_559) ;  /* 0x0000000000288947 */ /* 0x000fea0003800000 */
[----:B------:R-:W-:Y:S02]  /*17210*/  ULDC UR8, c[0x0][0x634] ;  /* 0x00018d0000087ab9 */ /* 0x000fe40000000800 */
[----:B------:R-:W-:-:S05]  /*17220*/  IADD3 R3, P0, R14, UR8, RZ ;  /* 0x000000080e037c10 */ /* 0x000fca000ff1e0ff */
[----:B------:R-:W-:-:S04]  /*17230*/  IMAD.X R11, RZ, RZ, R15, P0 ;  /* 0x000000ffff0b7224 */ /* 0x000fc800000e060f */
[----:B------:R-:W-:-:S04]  /*17240*/  IMAD.WIDE.U32 R4, R11, UR6, RZ ;  /* 0x000000060b047c25 */ /* 0x000fc8000f8e00ff */
[----:B------:R-:W-:-:S04]  /*17250*/  IMAD.WIDE.U32 R4, P0, R3, UR7, R4 ;  /* 0x0000000703047c25 */ /* 0x000fc8000f800004 */
[----:B------:R-:W-:-:S04]  /*17260*/  IMAD.WIDE.U32 R2, R3, UR6, RZ ;  /* 0x0000000603027c25 */ /* 0x000fc8000f8e00ff */
[----:B------:R-:W-:Y:S01]  /*17270*/  IMAD.MOV.U32 R2, RZ, RZ, R5 ;  /* 0x000000ffff027224 */ /* 0x000fe200078e0005 */
[----:B------:R-:W-:Y:S02]  /*17280*/  IADD3 RZ, P1, R3, R4, RZ ;  /* 0x0000000403ff7210 */ /* 0x000fe40007f3e0ff */
[----:B------:R-:W-:-:S03]  /*17290*/  IADD3.X R3, RZ, RZ, RZ, P0, !PT ;  /* 0x000000ffff037210 */ /* 0x000fc600007fe4ff */
[----:B------:R-:W-:-:S08]  /*172a0*/  IMAD.WIDE.U32.X R2, R11, UR7, R2, P1 ;  /* 0x000000070b027c25 */ /* 0x000fd000088e0402 */
.L_x_559:
[--C-:B------:R-:W-:Y:S01]  /*172b0*/  SHF.R.U64 R10, R2, UR9, R3.reuse ;  /* 0x00000009020a7c19 */ /* 0x100fe20008001203 */
[----:B------:R-:W-:Y:S01]  /*172c0*/  ULDC.64 UR6, c[0x0][0x620] ;  /* 0x0001880000067ab9 */ /* 0x000fe20000000a00 */
[----:B------:R-:W-:Y:S01]  /*172d0*/  SHF.R.U32.HI R2, RZ, UR9, R3 ;  /* 0x00000009ff027c19 */ /* 0x000fe20008011603 */
[----:B------:R-:W-:Y:S01]  /*172e0*/  IMAD.MOV.U32 R3, RZ, RZ, R15 ;  /* 0x000000ffff037224 */ /* 0x000fe200078e000f */
[----:B------:R-:W-:Y:S01]  /*172f0*/  IADD3 R11, P0, RZ, -R10, RZ ;  /* 0x8000000aff0b7210 */ /* 0x000fe20007f1e0ff */
[----:B------:R-:W-:-:S04]  /*17300*/  ULDC.64 UR8, c[0x0][0x640] ;  /* 0x0001900000087ab9 */ /* 0x000fc80000000a00 */
[----:B------:R-:W-:Y:S01]  /*17310*/  IMAD.X R2, RZ, RZ, ~R2, P0 ;  /* 0x000000ffff027224 */ /* 0x000fe200000e0e02 */
[----:B------:R-:W-:-:S03]  /*17320*/  ISETP.NE.U32.AND P0, PT, RZ, UR8, PT ;  /* 0x00000008ff007c0c */ /* 0x000fc6000bf05070 */
[----:B------:R-:W-:Y:S01]  /*17330*/  IMAD R2, R2, UR6, RZ ;  /* 0x0000000602027c24 */ /* 0x000fe2000f8e02ff */
[----:B------:R-:W-:-:S03]  /*17340*/  ISETP.NE.AND.EX P0, PT, RZ, UR9, PT, P0 ;  /* 0x00000009ff007c0c */ /* 0x000fc6000bf05300 */
[----:B------:R-:W-:Y:S02]  /*17350*/  IMAD R5, R11, UR7, R2 ;  /* 0x000000070b057c24 */ /* 0x000fe4000f8e0202 */
[----:B------:R-:W-:-:S04]  /*17360*/  IMAD.MOV.U32 R2, RZ, RZ, R14 ;  /* 0x000000ffff027224 */ /* 0x000fc800078e000e */
[----:B------:R-:W-:Y:S01]  /*17370*/  IMAD.WIDE.U32 R2, R11, UR6, R2 ;  /* 0x000000060b027c25 */ /* 0x000fe2000f8e0002 */
[----:B------:R-:W-:-:S03]  /*17380*/  ULDC UR6, c[0x0][0x618] ;  /* 0x0001860000067ab9 */ /* 0x000fc60000000800 */
[----:B------:R-:W-:-:S05]  /*17390*/  IMAD.IADD R3, R3, 0x1, R5 ;  /* 0x0000000103037824 */ /* 0x000fca00078e0205 */
[--C-:B------:R-:W-:Y:S02]  /*173a0*/  SHF.R.U64 R11, R2, UR6, R3.reuse ;  /* 0x00000006020b7c19 */ /* 0x100fe40008001203 */
[----:B------:R-:W-:Y:S01]  /*173b0*/  SHF.R.U32.HI R2, RZ, UR6, R3 ;  /* 0x00000006ff027c19 */ /* 0x000fe20008011603 */
[----:B------:R-:W-:-:S03]  /*173c0*/  ULDC UR6, c[0x0][0x608] ;  /* 0x0001820000067ab9 */ /* 0x000fc60000000800 */
[--C-:B------:R-:W-:Y:S02]  /*173d0*/  SHF.R.U32.HI R3, RZ, UR6, R2.reuse ;  /* 0x00000006ff037c19 */ /* 0x100fe40008011602 */
[----:B------:R-:W-:Y:S01]  /*173e0*/  SHF.R.U64 R12, R11, UR6, R2 ;  /* 0x000000060b0c7c19 */ /* 0x000fe20008001202 */
[----:B------:R-:W-:Y:S02]  /*173f0*/  ULDC UR6, c[0x0][0x658] ;  /* 0x0001960000067ab9 */ /* 0x000fe40000000800 */
[--C-:B------:R-:W-:Y:S02]  /*17400*/  SHF.R.U32.HI R14, RZ, UR6, R3.reuse ;  /* 0x00000006ff0e7c19 */ /* 0x100fe40008011603 */
[----:B------:R-:W-:-:S03]  /*17410*/  SHF.R.U64 R13, R12, UR6, R3 ;  /* 0x000000060c0d7c19 */ /* 0x000fc60008001203 */
[----:B------:R-:W-:Y:S01]  /*17420*/  IMAD.MOV.U32 R3, RZ, RZ, R14 ;  /* 0x000000ffff037224 */ /* 0x000fe200078e000e */
[----:B------:R-:W-:Y:S01]  /*17430*/  MOV R2, R13 ;  /* 0x0000000d00027202 */ /* 0x000fe20000000f00 */
[----:B------:R-:W-:Y:S06]  /*17440*/  @!P0 BRA `(.L_x_560) ;  /* 0x0000000000288947 */ /* 0x000fec0003800000 */
[----:B------:R-:W-:Y:S02]  /*17450*/  ULDC UR6, c[0x0][0x64c] ;  /* 0x0001930000067ab9 */ /* 0x000fe40000000800 */
[----:B------:R-:W-:-:S05]  /*17460*/  IADD3 R3, P0, R13, UR6, RZ ;  /* 0x000000060d037c10 */ /* 0x000fca000ff1e0ff */
[----:B------:R-:W-:-:S04]  /*17470*/  IMAD.X R14, RZ, RZ, R14, P0 ;  /* 0x000000ffff0e7224 */ /* 0x000fc800000e060e */
[----:B------:R-:W-:-:S04]  /*17480*/  IMAD.WIDE.U32 R4, R14, UR8, RZ ;  /* 0x000000080e047c25 */ /* 0x000fc8000f8e00ff */
[----:B------:R-:W-:-:S04]  /*17490*/  IMAD.WIDE.U32 R4, P0, R3, UR9, R4 ;  /* 0x0000000903047c25 */ /* 0x000fc8000f800004 */
[----:B------:R-:W-:-:S04]  /*174a0*/  IMAD.WIDE.U32 R2, R3, UR8, RZ ;  /* 0x0000000803027c25 */ /* 0x000fc8000f8e00ff */
[----:B------:R-:W-:Y:S01]  /*174b0*/  IMAD.MOV.U32 R2, RZ, RZ, R5 ;  /* 0x000000ffff027224 */ /* 0x000fe200078e0005 */
[----:B------:R-:W-:Y:S01]  /*174c0*/  IADD3 RZ, P1, R3, R4, RZ ;  /* 0x0000000403ff7210 */ /* 0x000fe20007f3e0ff */
[----:B------:R-:W-:-:S04]  /*174d0*/  IMAD.X R3, RZ, RZ, RZ, P0 ;  /* 0x000000ffff037224 */ /* 0x000fc800000e06ff */
[----:B------:R-:W-:-:S08]  /*174e0*/  IMAD.WIDE.U32.X R2, R14, UR9, R2, P1 ;  /* 0x000000090e027c25 */ /* 0x000fd000088e0402 */
.L_x_560:
[----:B------:R-:W-:Y:S01]  /*174f0*/  ULDC UR6, c[0x0][0x648] ;  /* 0x0001920000067ab9 */ /* 0x000fe20000000800 */
[----:B------:R-:W-:Y:S01]  /*17500*/  LOP3.LUT R12, R12, UR19, RZ, 0xc0, !PT ;  /* 0x000000130c0c7c12 */ /* 0x000fe2000f8ec0ff */
[----:B------:R-:W-:Y:S01]  /*17510*/  UISETP.NE.AND UP0, UPT, UR45, URZ, UPT ;  /* 0x0000003f2d00728c */ /* 0x000fe2000bf05270 */
[----:B------:R-:W-:Y:S01]  /*17520*/  SHF.R.U64 R3, R2, UR6, R3 ;  /* 0x0000000602037c19 */ /* 0x000fe20008001203 */
[----:B------:R-:W-:Y:S01]  /*17530*/  ULDC UR6, c[0x0][0x638] ;  /* 0x00018e0000067ab9 */ /* 0x000fe20000000800 */
[----:B------:R-:W-:-:S03]  /*17540*/  MOV R4, 0x1 ;  /* 0x0000000100047802 */ /* 0x000fc60000000f00 */
[----:B------:R-:W-:Y:S01]  /*17550*/  IMAD.MOV R2, RZ, RZ, -R3 ;  /* 0x000000ffff027224 */ /* 0x000fe200078e0a03 */
[----:B------:R-:W-:Y:S01]  /*17560*/  PLOP3.LUT P0, PT, PT, PT, UP0, 0x40, 0x0 ;  /* 0x000000000000781c */ /* 0x000fe20003f0e808 */
[----:B------:R-:W-:Y:S01]  /*17570*/  IMAD R12, R3, UR5, R12 ;  /* 0x00000005030c7c24 */ /* 0x000fe2000f8e020c */
[----:B------:R-:W-:Y:S01]  /*17580*/  PLOP3.LUT P1, PT, PT, PT, UP0, 0x40, 0x0 ;  /* 0x000000000000781c */ /* 0x000fe20003f2e808 */
[----:B------:R-:W-:Y:S01]  /*17590*/  IMAD R13, R2, UR6, R13 ;  /* 0x00000006020d7c24 */ /* 0x000fe2000f8e020d */
[----:B------:R-:W-:Y:S01]  /*175a0*/  ULDC UR6, c[0x0][0x610] ;  /* 0x0001840000067ab9 */ /* 0x000fe20000000800 */
[----:B------:R-:W-:Y:S01]  /*175b0*/  LOP3.LUT R2, R11, UR4, RZ, 0xc0, !PT ;  /* 0x000000040b027c12 */ /* 0x000fe2000f8ec0ff */
[----:B------:R-:W-:Y:S01]  /*175c0*/  IMAD R7, R12, UR6, R7 ;  /* 0x000000060c077c24 */ /* 0x000fe2000f8e0207 */
[----:B------:R-:W-:-:S03]  /*175d0*/  ULDC UR6, c[0x0][0x600] ;  /* 0x0001800000067ab9 */ /* 0x000fc60000000800 */
[----:B------:R-:W-:-:S05]  /*175e0*/  IMAD R2, R13, UR6, R2 ;  /* 0x000000060d027c24 */ /* 0x000fca000f8e0202 */
[----:B------:R-:W-:Y:S02]  /*175f0*/  SEL R3, R2, R7, P0 ;  /* 0x0000000702037207 */ /* 0x000fe40000000000 */
[----:B------:R-:W-:-:S07]  /*17600*/  SEL R2, R7, R2, P1 ;  /* 0x0000000207027207 */ /* 0x000fce0000800000 */
.L_x_558:
[----:B------:R-:W-:Y:S05]  /*17610*/  BSYNC B1 ;  /* 0x0000000000017941 */ /* 0x000fea0003800000 */
.L_x_557:
[----:B------:R-:W-:-:S13]  /*17620*/  LOP3.LUT P0, RZ, R4, 0xff, RZ, 0xc0, !PT ;  /* 0x000000ff04ff7812 */ /* 0x000fda000780c0ff */
[----:B------:R-:W-:Y:S05]  /*17630*/  @P0 BRA `(.L_x_561) ;  /* 0xfffffff400080947 */ /* 0x000fea000383ffff */
[----:B------:R-:W-:Y:S05]  /*17640*/  BSYNC B0 ;  /* 0x0000000000007941 */ /* 0x000fea0003800000 */
.L_x_550:
[----:B------:R-:W-:-:S03]  /*17650*/  UMOV UR6, 0xffffffff ;  /* 0xffffffff00067882 */ /* 0x000fc60000000000 */
[----:B------:R-:W-:Y:S05]  /*17660*/  BRA.DIV UR6, `(.L_x_562) ;  /* 0x0000000606847947 */ /* 0x000fea000b800000 */
[----:B------:R-:W-:-:S13]  /*17670*/  ELECT P6, URZ, PT ;  /* 0x00000000003f782f */ /* 0x000fda00038c0000 */
.L_x_579:
[----:B------:R-:W-:Y:S04]  /*17680*/  BSSY B0, `(.L_x_563) ;  /* 0x0000047000007945 */ /* 0x000fe80003800000 */
[----:B------:R-:W-:Y:S05]  /*17690*/  @!P6 BRA `(.L_x_564) ;  /* 0x000000040014e947 */ /* 0x000fea0003800000 */
[----:B------:R-:W-:-:S04]  /*176a0*/  ULOP3.LUT UR6, UR40, 0x2, URZ, 0xfc, !UPT ;  /* 0x0000000228067892 */ /* 0x000fc8000f8efc3f */
[----:B------:R-:W-:-:S06]  /*176b0*/  UISETP.NE.AND UP0, UPT, UR6, 0x3, UPT ;  /* 0x000000030600788c */ /* 0x000fcc000bf05270 */
[----:B------:R-:W-:-:S13]  /*176c0*/  PLOP3.LUT P0, PT, PT, PT, UP0, 0x80, 0x0 ;  /* 0x000000000000781c */ /* 0x000fda0003f0f008 */
[----:B------:R-:W-:Y:S05]  /*176d0*/  @!P0 BRA `(.L_x_565) ;  /* 0x0000000000048947 */ /* 0x000fea0003800000 */
[----:B------:R-:W-:Y:S01]  /*176e0*/  BPT.TRAP 0x1 ;  /* 0x000000040000795c */ /* 0x000fe20000300000 */
.L_x_565:
[----:B------:R-:W0:Y:S01]  /*176f0*/  S2R R3, SR_CgaCtaId ;  /* 0x0000000000037919 */ /* 0x000e220000008800 */
[----:B------:R-:W-:-:S04]  /*17700*/  MOV R2, 0x400 ;  /* 0x0000040000027802 */ /* 0x000fc80000000f00 */
[----:B0-----:R-:W-:Y:S02]  /*17710*/  LEA R3, R3, R2, 0x18 ;  /* 0x0000000203037211 */ /* 0x001fe400078ec0ff */
[----:B------:R-:W-:-:S03]  /*17720*/  SHF.L.U32 R2, R0, 0x1f, RZ ;  /* 0x0000001f00027819 */ /* 0x000fc600000006ff */
[----:B------:R-:W-:-:S04]  /*17730*/  VIADD R3, R3, 0x38 ;  /* 0x0000003803037836 */ /* 0x000fc80000000000 */
[----:B------:R-:W-:-:S04]  /*17740*/  IMAD R5, R6, 0x8, R3 ;  /* 0x0000000806057824 */ /* 0x000fc800078e0203 */
[----:B------:R-:W0:Y:S02]  /*17750*/  SYNCS.PHASECHK.TRANS64.TRYWAIT P0, [R5+URZ], R2 ;  /* 0x00000002050075a7 */ /* 0x000e24000800017f */
[----:B0-----:R-:W-:Y:S05]  /*17760*/  @!P0 BRA `(.L_x_566) ;  /* 0x0000000400648947 */ /* 0x001fea0003800000 */
.L_x_580:
[----:B------:R-:W-:-:S05]  /*17770*/  VIADD R6, R6, 0x1 ;  /* 0x0000000106067836 */ /* 0x000fca0000000000 */
[----:B------:R-:W-:-:S04]  /*17780*/  ISETP.NE.AND P0, PT, R6, 0x7, PT ;  /* 0x000000070600780c */ /* 0x000fc80003f05270 */
[----:B0-----:R-:W-:Y:S02]  /*17790*/  SEL R5, RZ, 0x1, P0 ;  /* 0x00000001ff057807 */ /* 0x001fe40000000000 */
[----:B------:R-:W-:Y:S02]  /*177a0*/  SEL R6, R6, RZ, P0 ;  /* 0x000000ff06067207 */ /* 0x000fe40000000000 */
[----:B------:R-:W-:-:S03]  /*177b0*/  LOP3.LUT R5, R0, R5, RZ, 0x3c, !PT ;  /* 0x0000000500057212 */ /* 0x000fc600078e3cff */
[----:B------:R-:W-:Y:S01]  /*177c0*/  IMAD R7, R6, 0x8, R3 ;  /* 0x0000000806077824 */ /* 0x000fe200078e0203 */
[----:B------:R-:W-:-:S04]  /*177d0*/  SHF.L.U32 R0, R5, 0x1f, RZ ;  /* 0x0000001f05007819 */ /* 0x000fc800000006ff */
[----:B------:R-:W0:Y:S02]  /*177e0*/  SYNCS.PHASECHK.TRANS64.TRYWAIT P0, [R7+URZ], R0 ;  /* 0x00000000070075a7 */ /* 0x000e24000800017f */
[----:B0-----:R-:W-:Y:S05]  /*177f0*/  @!P0 BRA `(.L_x_567) ;  /* 0x0000000400548947 */ /* 0x001fea0003800000 */
.L_x_581:
[----:B0-----:R-:W-:-:S05]  /*17800*/  VIADD R0, R6, 0x1 ;  /* 0x0000000106007836 */ /* 0x001fca0000000000 */
[----:B------:R-:W-:-:S04]  /*17810*/  ISETP.NE.AND P0, PT, R0, 0x7, PT ;  /* 0x000000070000780c */ /* 0x000fc80003f05270 */
[----:B------:R-:W-:Y:S02]  /*17820*/  SEL R2, RZ, 0x1, P0 ;  /* 0x00000001ff027807 */ /* 0x000fe40000000000 */
[----:B------:R-:W-:Y:S02]  /*17830*/  SEL R4, R0, RZ, P0 ;  /* 0x000000ff00047207 */ /* 0x000fe40000000000 */
[----:B------:R-:W-:Y:S02]  /*17840*/  LOP3.LUT R5, R5, R2, RZ, 0x3c, !PT ;  /* 0x0000000205057212 */ /* 0x000fe400078e3cff */
[----:B------:R-:W-:Y:S02]  /*17850*/  LEA R7, R4, R3, 0x3 ;  /* 0x0000000304077211 */ /* 0x000fe400078e18ff */
[----:B------:R-:W-:-:S04]  /*17860*/  SHF.L.U32 R0, R5, 0x1f, RZ ;  /* 0x0000001f05007819 */ /* 0x000fc800000006ff */
[----:B------:R-:W0:Y:S02]  /*17870*/  SYNCS.PHASECHK.TRANS64.TRYWAIT P0, [R7+URZ], R0 ;  /* 0x00000000070075a7 */ /* 0x000e24000800017f */
[----:B0-----:R-:W-:Y:S05]  /*17880*/  @!P0 BRA `(.L_x_568) ;  /* 0x0000000400448947 */ /* 0x001fea0003800000 */
.L_x_582:
[----:B0-----:R-:W-:-:S05]  /*17890*/  VIADD R0, R4, 0x1 ;  /* 0x0000000104007836 */ /* 0x001fca0000000000 */
[----:B------:R-:W-:-:S04]  /*178a0*/  ISETP.NE.AND P0, PT, R0, 0x7, PT ;  /* 0x000000070000780c */ /* 0x000fc80003f05270 */
[----:B------:R-:W-:Y:S02]  /*178b0*/  SEL R2, RZ, 0x1, P0 ;  /* 0x00000001ff027807 */ /* 0x000fe40000000000 */
[----:B------:R-:W-:Y:S02]  /*178c0*/  SEL R4, R0, RZ, P0 ;  /* 0x000000ff00047207 */ /* 0x000fe40000000000 */
[----:B------:R-:W-:-:S03]  /*178d0*/  LOP3.LUT R5, R5, R2, RZ, 0x3c, !PT ;  /* 0x0000000205057212 */ /* 0x000fc600078e3cff */
[----:B------:R-:W-:Y:S01]  /*178e0*/  IMAD R7, R4, 0x8, R3 ;  /* 0x0000000804077824 */ /* 0x000fe200078e0203 */
[----:B------:R-:W-:-:S04]  /*178f0*/  SHF.L.U32 R0, R5, 0x1f, RZ ;  /* 0x0000001f05007819 */ /* 0x000fc800000006ff */
[----:B------:R-:W0:Y:S02]  /*17900*/  SYNCS.PHASECHK.TRANS64.TRYWAIT P0, [R7+URZ], R0 ;  /* 0x00000000070075a7 */ /* 0x000e24000800017f */
[----:B0-----:R-:W-:Y:S05]  /*17910*/  @!P0 BRA `(.L_x_569) ;  /* 0x0000000400348947 */ /* 0x001fea0003800000 */
.L_x_583:
        /* <DEDUP_REMOVED lines=9> */
.L_x_584:
        /* <DEDUP_REMOVED lines=9> */
.L_x_585:
[----:B0-----:R-:W-:-:S05]  /*17a40*/  VIADD R0, R4, 0x1 ;  /* 0x0000000104007836 */ /* 0x001fca0000000000 */
[----:B------:R-:W-:-:S04]  /*17a50*/  ISETP.NE.AND P0, PT, R0, 0x7, PT ;  /* 0x000000070000780c */ /* 0x000fc80003f05270 */
[----:B------:R-:W-:Y:S02]  /*17a60*/  SEL R2, RZ, 0x1, P0 ;  /* 0x00000001ff027807 */ /* 0x000fe40000000000 */
[----:B------:R-:W-:Y:S02]  /*17a70*/  SEL R0, R0, RZ, P0 ;  /* 0x000000ff00007207 */ /* 0x000fe40000000000 */
[----:B------:R-:W-:-:S03]  /*17a80*/  LOP3.LUT R2, R5, R2, RZ, 0x3c, !PT ;  /* 0x0000000205027212 */ /* 0x000fc600078e3cff */
[----:B------:R-:W-:Y:S01]  /*17a90*/  IMAD R3, R0, 0x8, R3 ;  /* 0x0000000800037824 */ /* 0x000fe200078e0203 */
[----:B------:R-:W-:-:S07]  /*17aa0*/  SHF.L.U32 R0, R2, 0x1f, RZ ;  /* 0x0000001f02007819 */ /* 0x000fce00000006ff */
.L_x_572:
[----:B0-----:R0:W1:Y:S02]  /*17ab0*/  SYNCS.PHASECHK.TRANS64.TRYWAIT P0, [R3+URZ], R0 ;  /* 0x00000000030075a7 */ /* 0x001064000800017f */
[----:B-1----:R-:W-:Y:S05]  /*17ac0*/  @!P0 NANOSLEEP.SYNCS 0x989680 ;  /* 0x009896800000895d */ /* 0x002fea0003900000 */
[----:B------:R-:W1:Y:S02]  /*17ad0*/  @!P0 SYNCS.PHASECHK.TRANS64 P0, [R3+URZ], R0 ;  /* 0x00000000030085a7 */ /* 0x000e64000800007f */
[----:B-1----:R-:W-:Y:S05]  /*17ae0*/  @!P0 BRA `(.L_x_572) ;  /* 0xfffffffc00f08947 */ /* 0x002fea000383ffff */
.L_x_564:
[----:B------:R-:W-:Y:S05]  /*17af0*/  BSYNC B0 ;  /* 0x0000000000007941 */ /* 0x000fea0003800000 */
.L_x_563:
[----:B------:R-:W-:Y:S05]  /*17b00*/  EXIT ;  /* 0x000000000000794d */ /* 0x000fea0003800000 */
.L_x_21:
[----:B-1----:R1:W2:Y:S02]  /*17b10*/  SYNCS.PHASECHK.TRANS64.TRYWAIT P1, [R4+URZ], R3 ;  /* 0x00000003040075a7 */ /* 0x0022a4000802017f */
[----:B--2---:R-:W-:Y:S05]  /*17b20*/  @!P1 NANOSLEEP.SYNCS 0x989680 ;  /* 0x009896800000995d */ /* 0x004fea0003900000 */
[----:B------:R-:W2:Y:S02]  /*17b30*/  @!P1 SYNCS.PHASECHK.TRANS64 P1, [R4+URZ], R3 ;  /* 0x00000003040095a7 */ /* 0x000ea4000802007f */
[----:B--2---:R-:W-:Y:S05]  /*17b40*/  @!P1 BRA `(.L_x_21) ;  /* 0xfffffffc00f09947 */ /* 0x004fea000383ffff */
[----:B------:R-:W-:Y:S05]  /*17b50*/  BRA `(.L_x_20) ;  /* 0xfffffe9c00087947 */ /* 0x000fea000383ffff */
.L_x_26:
[----:B-1----:R1:W2:Y:S02]  /*17b60*/  SYNCS.PHASECHK.TRANS64.TRYWAIT P1, [R5+URZ], R6 ;  /* 0x00000006050075a7 */ /* 0x0022a4000802017f */
[----:B--2---:R-:W-:Y:S05]  /*17b70*/  @!P1 NANOSLEEP.SYNCS 0x989680 ;  /* 0x009896800000995d */ /* 0x004fea0003900000 */
[----:B------:R-:W2:Y:S02]  /*17b80*/  @!P1 SYNCS.PHASECHK.TRANS64 P1, [R5+URZ], R6 ;  /* 0x00000006050095a7 */ /* 0x000ea4000802007f */
[----:B--2---:R-:W-:Y:S05]  /*17b90*/  @!P1 BRA `(.L_x_26) ;  /* 0xfffffffc00f09947 */ /* 0x004fea000383ffff */
[----:B------:R-:W-:Y:S05]  /*17ba0*/  BRA `(.L_x_25) ;  /* 0xfffffeb000687947 */ /* 0x000fea000383ffff */
.L_x_551:
[----:B------:R-:W-:Y:S01]  /*17bb0*/  BSSY B1, `(.L_x_573) ;  /* 0x0000006000017945 */ /* 0x000fe20003800000 */
[----:B------:R-:W-:-:S07]  /*17bc0*/  IMAD.MOV.U32 R15, RZ, RZ, -0x1 ;  /* 0xffffffffff0f7424 */ /* 0x000fce00078e00ff */
[----:B------:R-:W-:Y:S05]  /*17bd0*/  WARPSYNC.COLLECTIVE R15, `(.L_x_574) ;  /* 0x000000000f0c7348 */ /* 0x000fea0003c00000 */
[----:B------:R-:W-:Y:S02]  /*17be0*/  ELECT P6, UR62, PT ;  /* 0x00000000003e782f */ /* 0x000fe400038c0000 */
[----:B------:R-:W-:Y:S01]  /*17bf0*/  MOV R14, UR62 ;  /* 0x0000003e000e7c02 */ /* 0x000fe20008000f00 */
[----:B------:R-:W-:Y:S10]  /*17c00*/  ENDCOLLECTIVE ;  /* 0x000000000000791b */ /* 0x000ff40003800000 */
.L_x_574:
[----:B------:R-:W-:Y:S05]  /*17c10*/  BSYNC B1 ;  /* 0x0000000000017941 */ /* 0x000fea0003800000 */
.L_x_573:
[----:B------:R-:W-:Y:S05]  /*17c20*/  BRA `(.L_x_575) ;  /* 0xffffffec00987947 */ /* 0x000fea000383ffff */
.L_x_554:
[----:B0-----:R0:W1:Y:S02]  /*17c30*/  SYNCS.PHASECHK.TRANS64.TRYWAIT P0, [R5+URZ+0x38], R14 ;  /* 0x0000380e050075a7 */ /* 0x001064000800017f */
[----:B-1----:R-:W-:Y:S05]  /*17c40*/  @!P0 NANOSLEEP.SYNCS 0x989680 ;  /* 0x009896800000895d */ /* 0x002fea0003900000 */
[----:B------:R-:W1:Y:S02]  /*17c50*/  @!P0 SYNCS.PHASECHK.TRANS64 P0, [R5+URZ+0x38], R14 ;  /* 0x0000380e050085a7 */ /* 0x000e64000800007f */
[----:B-1----:R-:W-:Y:S05]  /*17c60*/  @!P0 BRA `(.L_x_554) ;  /* 0xfffffffc00f08947 */ /* 0x002fea000383ffff */
[----:B------:R-:W-:Y:S05]  /*17c70*/  BRA `(.L_x_576) ;  /* 0xffffffec00d07947 */ /* 0x000fea000383ffff */
.L_x_562:
[----:B------:R-:W-:Y:S01]  /*17c80*/  BSSY B0, `(.L_x_577) ;  /* 0x0000006000007945 */ /* 0x000fe20003800000 */
[----:B------:R-:W-:-:S07]  /*17c90*/  IMAD.MOV.U32 R15, RZ, RZ, -0x1 ;  /* 0xffffffffff0f7424 */ /* 0x000fce00078e00ff */
[----:B------:R-:W-:Y:S05]  /*17ca0*/  WARPSYNC.COLLECTIVE R15, `(.L_x_578) ;  /* 0x000000000f0c7348 */ /* 0x000fea0003c00000 */
[----:B------:R-:W-:Y:S02]  /*17cb0*/  ELECT P6, UR62, PT ;  /* 0x00000000003e782f */ /* 0x000fe400038c0000 */
[----:B------:R-:W-:Y:S01]  /*17cc0*/  MOV R14, UR62 ;  /* 0x0000003e000e7c02 */ /* 0x000fe20008000f00 */
[----:B------:R-:W-:Y:S10]  /*17cd0*/  ENDCOLLECTIVE ;  /* 0x000000000000791b */ /* 0x000ff40003800000 */
.L_x_578:
[----:B------:R-:W-:Y:S05]  /*17ce0*/  BSYNC B0 ;  /* 0x0000000000007941 */ /* 0x000fea0003800000 */
.L_x_577:
[----:B------:R-:W-:Y:S05]  /*17cf0*/  BRA `(.L_x_579) ;  /* 0xfffffff800607947 */ /* 0x000fea000383ffff */
.L_x_566:
[----:B0-----:R0:W1:Y:S02]  /*17d00*/  SYNCS.PHASECHK.TRANS64.TRYWAIT P0, [R5+URZ], R2 ;  /* 0x00000002050075a7 */ /* 0x001064000800017f */
[----:B-1----:R-:W-:Y:S05]  /*17d10*/  @!P0 NANOSLEEP.SYNCS 0x989680 ;  /* 0x009896800000895d */ /* 0x002fea0003900000 */
[----:B------:R-:W1:Y:S02]  /*17d20*/  @!P0 SYNCS.PHASECHK.TRANS64 P0, [R5+URZ], R2 ;  /* 0x00000002050085a7 */ /* 0x000e64000800007f */
[----:B-1----:R-:W-:Y:S05]  /*17d30*/  @!P0 BRA `(.L_x_566) ;  /* 0xfffffffc00f08947 */ /* 0x002fea000383ffff */
[----:B------:R-:W-:Y:S05]  /*17d40*/  BRA `(.L_x_580) ;  /* 0xfffffff800887947 */ /* 0x000fea000383ffff */
.L_x_567:
[----:B0-----:R0:W1:Y:S02]  /*17d50*/  SYNCS.PHASECHK.TRANS64.TRYWAIT P0, [R7+URZ], R0 ;  /* 0x00000000070075a7 */ /* 0x001064000800017f */
[----:B-1----:R-:W-:Y:S05]  /*17d60*/  @!P0 NANOSLEEP.SYNCS 0x989680 ;  /* 0x009896800000895d */ /* 0x002fea0003900000 */
[----:B------:R-:W1:Y:S02]  /*17d70*/  @!P0 SYNCS.PHASECHK.TRANS64 P0, [R7+URZ], R0 ;  /* 0x00000000070085a7 */ /* 0x000e64000800007f */
[----:B-1----:R-:W-:Y:S05]  /*17d80*/  @!P0 BRA `(.L_x_567) ;  /* 0xfffffffc00f08947 */ /* 0x002fea000383ffff */
[----:B------:R-:W-:Y:S05]  /*17d90*/  BRA `(.L_x_581) ;  /* 0xfffffff800987947 */ /* 0x000fea000383ffff */
.L_x_568:
[----:B0-----:R0:W1:Y:S02]  /*17da0*/  SYNCS.PHASECHK.TRANS64.TRYWAIT P0, [R7+URZ], R0 ;  /* 0x00000000070075a7 */ /* 0x001064000800017f */
[----:B-1----:R-:W-:Y:S05]  /*17db0*/  @!P0 NANOSLEEP.SYNCS 0x989680 ;  /* 0x009896800000895d */ /* 0x002fea0003900000 */
[----:B------:R-:W1:Y:S02]  /*17dc0*/  @!P0 SYNCS.PHASECHK.TRANS64 P0, [R7+URZ], R0 ;  /* 0x00000000070085a7 */ /* 0x000e64000800007f */
[----:B-1----:R-:W-:Y:S05]  /*17dd0*/  @!P0 BRA `(.L_x_568) ;  /* 0xfffffffc00f08947 */ /* 0x002fea000383ffff */
[----:B------:R-:W-:Y:S05]  /*17de0*/  BRA `(.L_x_582) ;  /* 0xfffffff800a87947 */ /* 0x000fea000383ffff */
.L_x_569:
[----:B0-----:R0:W1:Y:S02]  /*17df0*/  SYNCS.PHASECHK.TRANS64.TRYWAIT P0, [R7+URZ], R0 ;  /* 0x00000000070075a7 */ /* 0x001064000800017f */
[----:B-1----:R-:W-:Y:S05]  /*17e00*/  @!P0 NANOSLEEP.SYNCS 0x989680 ;  /* 0x009896800000895d */ /* 0x002fea0003900000 */
[----:B------:R-:W1:Y:S02]  /*17e10*/  @!P0 SYNCS.PHASECHK.TRANS64 P0, [R7+URZ], R0 ;  /* 0x00000000070085a7 */ /* 0x000e64000800007f */
[----:B-1----:R-:W-:Y:S05]  /*17e20*/  @!P0 BRA `(.L_x_569) ;  /* 0xfffffffc00f08947 */ /* 0x002fea000383ffff */
[----:B------:R-:W-:Y:S05]  /*17e30*/  BRA `(.L_x_583) ;  /* 0xfffffff800b87947 */ /* 0x000fea000383ffff */
.L_x_570:
[----:B0-----:R0:W1:Y:S02]  /*17e40*/  SYNCS.PHASECHK.TRANS64.TRYWAIT P0, [R7+URZ], R0 ;  /* 0x00000000070075a7 */ /* 0x001064000800017f */
[----:B-1----:R-:W-:Y:S05]  /*17e50*/  @!P0 NANOSLEEP.SYNCS 0x989680 ;  /* 0x009896800000895d */ /* 0x002fea0003900000 */
[----:B------:R-:W1:Y:S02]  /*17e60*/  @!P0 SYNCS.PHASECHK.TRANS64 P0, [R7+URZ], R0 ;  /* 0x00000000070085a7 */ /* 0x000e64000800007f */
[----:B-1----:R-:W-:Y:S05]  /*17e70*/  @!P0 BRA `(.L_x_570) ;  /* 0xfffffffc00f08947 */ /* 0x002fea000383ffff */
[----:B------:R-:W-:Y:S05]  /*17e80*/  BRA `(.L_x_584) ;  /* 0xfffffff800c87947 */ /* 0x000fea000383ffff */
.L_x_571:
[----:B0-----:R0:W1:Y:S02]  /*17e90*/  SYNCS.PHASECHK.TRANS64.TRYWAIT P0, [R7+URZ], R0 ;  /* 0x00000000070075a7 */ /* 0x001064000800017f */
[----:B-1----:R-:W-:Y:S05]  /*17ea0*/  @!P0 NANOSLEEP.SYNCS 0x989680 ;  /* 0x009896800000895d */ /* 0x002fea0003900000 */
[----:B------:R-:W1:Y:S02]  /*17eb0*/  @!P0 SYNCS.PHASECHK.TRANS64 P0, [R7+URZ], R0 ;  /* 0x00000000070085a7 */ /* 0x000e64000800007f */
[----:B-1----:R-:W-:Y:S05]  /*17ec0*/  @!P0 BRA `(.L_x_571) ;  /* 0xfffffffc00f08947 */ /* 0x002fea000383ffff */
[----:B------:R-:W-:Y:S05]  /*17ed0*/  BRA `(.L_x_585) ;  /* 0xfffffff800d87947 */ /* 0x000fea000383ffff */
.L_x_586:
[----:B------:R-:W-:-:S00]  /*17ee0*/  BRA `(.L_x_586) ;  /* 0xfffffffc00fc7947 */ /* 0x000fc0000383ffff */
[----:B------:R-:W-:-:S00]  /*17ef0*/  NOP ;  /* 0x0000000000007918 */ /* 0x000fc00000000000 */
        /* <DEDUP_REMOVED lines=8> */
.L_x_587:


//--------------------- .nv.global.init           --------------------------
	.section	.nv.global.init,"aw",@progbits
.nv.global.init:
	.type		$str$22,@object
	.size		$str$22,($str$23 - $str$22)
$str$22:
        /*0000*/ 	.byte	0x6b, 0x5f, 0x74, 0x69, 0x6c, 0x65, 0x5f, 0x63, 0x6f, 0x75, 0x6e, 0x74, 0x20, 0x3e, 0x3d, 0x20
        /*0010*/ 	.byte	0x31, 0x00
	.type		$str$23,@object
	.size		$str$23,(__unnamed_1 - $str$23)
$str$23:
        /*0012*/ 	.byte	0x2f, 0x74, 0x6d, 0x70, 0x2f, 0x63, 0x75, 0x74, 0x6c, 0x61, 0x73, 0x73, 0x5f, 0x73, 0x77, 0x65
        /*0022*/ 	.byte	0x65, 0x70, 0x5f, 0x73, 0x72, 0x63, 0x2f, 0x69, 0x6e, 0x63, 0x6c, 0x75, 0x64, 0x65, 0x2f, 0x63
        /*0032*/ 	.byte	0x75, 0x74, 0x6c, 0x61, 0x73, 0x73, 0x2f, 0x67, 0x65, 0x6d, 0x6d, 0x2f, 0x63, 0x6f, 0x6c, 0x6c
        /*0042*/ 	.byte	0x65, 0x63, 0x74, 0x69, 0x76, 0x65, 0x2f, 0x73, 0x6d, 0x39, 0x30, 0x5f, 0x6d, 0x6d, 0x61, 0x5f
        /*0052*/ 	.byte	0x74, 0x6d, 0x61, 0x5f, 0x67, 0x6d, 0x6d, 0x61, 0x5f, 0x73, 0x73, 0x5f, 0x77, 0x61, 0x72, 0x70
        /*0062*/ 	.byte	0x73, 0x70, 0x65, 0x63, 0x69, 0x61, 0x6c, 0x69, 0x7a, 0x65, 0x64, 0x2e, 0x68, 0x70, 0x70, 0x00
	.type		__unnamed_1,@object
	.size		__unnamed_1,(.L_0 - __unnamed_1)
__unnamed_1:
        /* <DEDUP_REMOVED lines=181> */
        /*0bc2*/ 	.byte	0x65, 0x6e, 0x74, 0x69, 0x74, 0x79, 0x5d, 0x00
.L_0:


//--------------------- .nv.shared._ZN7cutlass13device_kernelINS_4gemm6kernel13GemmUniversalIN4cute5tupleIJiiiiEEENS1_10collective13CollectiveMmaINS1_34MainloopSm90TmaGmmaWarpSpecializedILi7ENS5_IJNS4_1CILi4EEENSA_ILi1EEESC_EEENS1_35KernelTmaWarpSpecializedCooperativeEEENS5_IJNSA_ILi256EEESG_NSA_ILi32EEEEEENS_6half_tENS5_IJlSC_lEEESJ_SK_NS4_8TiledMMAINS4_8MMA_AtomIJNS4_4SM904GMMA26MMA_64x256x16_F32F16F16_SSILNSO_5MajorE0ELSQ_0ELNSO_7ScaleInE1ELSR_1EEEEEENS4_6LayoutINS5_IJNSA_ILi2EEESC_SC_EEENS5_IJSC_NSA_ILi0EEESX_EEEEENS5_IJNS4_10UnderscoreES10_S10_EEEEENS4_13SM90_TMA_LOADENS4_14ComposedLayoutINS4_7SwizzleILi2ELi4ELi3EEENS4_18smem_ptr_flag_bitsILi16EEENSU_INS5_IJNSA_ILi8EEESH_EEENS5_IJSH_SC_EEEEEEEvNS4_8identityENS4_23SM90_TMA_LOAD_MULTICASTES1D_vS1E_EENS_8epilogue10collective6detail29Sm90TmaWarpSpecializedAdapterINS1I_15DefaultEpilogueISJ_SK_SK_NS1H_6thread17LinearCombinationISJ_Li1EffLNS1M_9ScaleType4KindE0ELNS_15FloatRoundStyleE2ESJ_EENS1_15EpilogueDefaultEEEEEvvEEEEvNT_6ParamsE --------------------------
	.section	.nv.shared._ZN7cutlass13device_kernelINS_4gemm6kernel13GemmUniversalIN4cute5tupleIJiiiiEEENS1_10collective13CollectiveMmaINS1_34MainloopSm90TmaGmmaWarpSpecializedILi7ENS5_IJNS4_1CILi4EEENSA_ILi1EEESC_EEENS1_35KernelTmaWarpSpecializedCooperativeEEENS5_IJNSA_ILi256EEESG_NSA_ILi32EEEEEENS_6half_tENS5_IJlSC_lEEESJ_SK_NS4_8TiledMMAINS4_8MMA_AtomIJNS4_4SM904GMMA26MMA_64x256x16_F32F16F16_SSILNSO_5MajorE0ELSQ_0ELNSO_7ScaleInE1ELSR_1EEEEEENS4_6LayoutINS5_IJNSA_ILi2EEESC_SC_EEENS5_IJSC_NSA_ILi0EEESX_EEEEENS5_IJNS4_10UnderscoreES10_S10_EEEEENS4_13SM90_TMA_LOADENS4_14ComposedLayoutINS4_7SwizzleILi2ELi4ELi3EEENS4_18smem_ptr_flag_bitsILi16EEENSU_INS5_IJNSA_ILi8EEESH_EEENS5_IJSH_SC_EEEEEEEvNS4_8identityENS4_23SM90_TMA_LOAD_MULTICASTES1D_vS1E_EENS_8epilogue10collective6detail29Sm90TmaWarpSpecializedAdapterINS1I_15DefaultEpilogueISJ_SK_SK_NS1H_6thread17LinearCombinationISJ_Li1EffLNS1M_9ScaleType4KindE0ELNS_15FloatRoundStyleE2ESJ_EENS1_15EpilogueDefaultEEEEEvvEEEEvNT_6ParamsE,"aw",@nobits
	.sectionflags	@""
	.align	16
	.zero		1024


//--------------------- .nv.shared.reserved.0     --------------------------
	.section	.nv.shared.reserved.0,"aw",@nobits
	.weak		__nv_reservedSMEM_offset_0_alias
	.size		__nv_reservedSMEM_offset_0_alias, 0, 0
	.other		__nv_reservedSMEM_offset_0_alias,@"STO_CUDA_RESERVED_SHARED STV_DEFAULT"
__nv_reservedSMEM_offset_0_alias:
	.zero		0


//--------------------- .nv.global                --------------------------
	.section	.nv.global,"aw",@nobits
.nv.global:
	.type		_ZN40_INTERNAL_a161357a_4_k_cu_c78447d5_240034cute1_E,@object
	.size		_ZN40_INTERNAL_a161357a_4_k_cu_c78447d5_240034cute1_E,(_ZN40_INTERNAL_a161357a_4_k_cu_c78447d5_240034cuda3std3__45__cpo6cbeginE - _ZN40_INTERNAL_a161357a_4_k_cu_c78447d5_240034cute1_E)
_ZN40_INTERNAL_a161357a_4_k_cu_c78447d5_240034cute1_E:
	.zero		1
	.type		_ZN40_INTERNAL_a161357a_4_k_cu_c78447d5_240034cuda3std3__45__cpo6cbeginE,@object
	.size		_ZN40_INTERNAL_a161357a_4_k_cu_c78447d5_240034cuda3std3__45__cpo6cbeginE,(_ZN40_INTERNAL_a161357a_4_k_cu_c78447d5_240034cuda3std3__48in_placeE - _ZN40_INTERNAL_a161357a_4_k_cu_c78447d5_240034cuda3std3__45__cpo6cbeginE)
_ZN40_INTERNAL_a161357a_4_k_cu_c78447d5_240034cuda3std3__45__cpo6cbeginE:
	.zero		1
	.type		_ZN40_INTERNAL_a161357a_4_k_cu_c78447d5_240034cuda3std3__48in_placeE,@object
	.size		_ZN40_INTERNAL_a161357a_4_k_cu_c78447d5_240034cuda3std3__48in_placeE,(_ZN40_INTERNAL_a161357a_4_k_cu_c78447d5_240034cuda3std6ranges3__45__cpo9iter_moveE - _ZN40_INTERNAL_a161357a_4_k_cu_c78447d5_240034cuda3std3__48in_placeE)
_ZN40_INTERNAL_a161357a_4_k_cu_c78447d5_240034cuda3std3__48in_placeE:
	.zero		1
	.type		_ZN40_INTERNAL_a161357a_4_k_cu_c78447d5_240034cuda3std6ranges3__45__cpo9iter_moveE,@object
	.size		_ZN40_INTERNAL_a161357a_4_k_cu_c78447d5_240034cuda3std6ranges3__45__cpo9iter_moveE,(_ZN40_INTERNAL_a161357a_4_k_cu_c78447d5_240034cuda3std3__45__cpo5beginE - _ZN40_INTERNAL_a161357a_4_k_cu_c78447d5_240034cuda3std6ranges3__45__cpo9iter_moveE)
_ZN40_INTERNAL_a161357a_4_k_cu_c78447d5_240034cuda3std6ranges3__45__cpo9iter_moveE:
	.zero		1
	.type		_ZN40_INTERNAL_a161357a_4_k_cu_c78447d5_240034cuda3std3__45__cpo5beginE,@object
	.size		_ZN40_INTERNAL_a161357a_4_k_cu_c78447d5_240034cuda3std3__45__cpo5beginE,(_ZN40_INTERNAL_a161357a_4_k_cu_c78447d5_240034cuda3std3__442_GLOBAL__N__a161357a_4_k_cu_c78447d5_240036ignoreE - _ZN40_INTERNAL_a161357a_4_k_cu_c78447d5_240034cuda3std3__45__cpo5beginE)
_ZN40_INTERNAL_a161357a_4_k_cu_c78447d5_240034cuda3std3__45__cpo5beginE:
	.zero		1
	.type		_ZN40_INTERNAL_a161357a_4_k_cu_c78447d5_240034cuda3std3__442_GLOBAL__N__a161357a_4_k_cu_c78447d5_240036ignoreE,@object
	.size		_ZN40_INTERNAL_a161357a_4_k_cu_c78447d5_240034cuda3std3__442_GLOBAL__N__a161357a_4_k_cu_c78447d5_240036ignoreE,(_ZN40_INTERNAL_a161357a_4_k_cu_c78447d5_240034cute7productE - _ZN40_INTERNAL_a161357a_4_k_cu_c78447d5_240034cuda3std3__442_GLOBAL__N__a161357a_4_k_cu_c78447d5_240036ignoreE)
_ZN40_INTERNAL_a161357a_4_k_cu_c78447d5_240034cuda3std3__442_GLOBAL__N__a161357a_4_k_cu_c78447d5_240036ignoreE:
	.zero		1
	.type		_ZN40_INTERNAL_a161357a_4_k_cu_c78447d5_240034cute7productE,@object
	.size		_ZN40_INTERNAL_a161357a_4_k_cu_c78447d5_240034cute7productE,(_ZN40_INTERNAL_a161357a_4_k_cu_c78447d5_240034cuda3std3__45__cpo3endE - _ZN40_INTERNAL_a161357a_4_k_cu_c78447d5_240034cute7productE)
_ZN40_INTERNAL_a161357a_4_k_cu_c78447d5_240034cute7productE:
	.zero		1
	.type		_ZN40_INTERNAL_a161357a_4_k_cu_c78447d5_240034cuda3std3__45__cpo3endE,@object
	.size		_ZN40_INTERNAL_a161357a_4_k_cu_c78447d5_240034cuda3std3__45__cpo3endE,(_ZN40_INTERNAL_a161357a_4_k_cu_c78447d5_240034cuda3std3__419piecewise_constructE - _ZN40_INTERNAL_a161357a_4_k_cu_c78447d5_240034cuda3std3__45__cpo3endE)
_ZN40_INTERNAL_a161357a_4_k_cu_c78447d5_240034cuda3std3__45__cpo3endE:
	.zero		1
	.type		_ZN40_INTERNAL_a161357a_4_k_cu_c78447d5_240034cuda3std3__419piecewise_constructE,@object
	.size		_ZN40_INTERNAL_a161357a_4_k_cu_c78447d5_240034cuda3std3__419piecewise_constructE,(_ZN40_INTERNAL_a161357a_4_k_cu_c78447d5_240034cuda3std3__45__cpo4cendE - _ZN40_INTERNAL_a161357a_4_k_cu_c78447d5_240034cuda3std3__419piecewise_constructE)
_ZN40_INTERNAL_a161357a_4_k_cu_c78447d5_240034cuda3std3__419piecewise_constructE:
	.zero		1
	.type		_ZN40_INTERNAL_a161357a_4_k_cu_c78447d5_240034cuda3std3__45__cpo4cendE,@object
	.size		_ZN40_INTERNAL_a161357a_4_k_cu_c78447d5_240034cuda3std3__45__cpo4cendE,(_ZN40_INTERNAL_a161357a_4_k_cu_c78447d5_240034cuda3std6ranges3__45__cpo4swapE - _ZN40_INTERNAL_a161357a_4_k_cu_c78447d5_240034cuda3std3__45__cpo4cendE)
_ZN40_INTERNAL_a161357a_4_k_cu_c78447d5_240034cuda3std3__45__cpo4cendE:
	.zero		1
	.type		_ZN40_INTERNAL_a161357a_4_k_cu_c78447d5_240034cuda3std6ranges3__45__cpo4swapE,@object
	.size		_ZN40_INTERNAL_a161357a_4_k_cu_c78447d5_240034cuda3std6ranges3__45__cpo4swapE,(.L_8 - _ZN40_INTERNAL_a161357a_4_k_cu_c78447d5_240034cuda3std6ranges3__45__cpo4swapE)
_ZN40_INTERNAL_a161357a_4_k_cu_c78447d5_240034cuda3std6ranges3__45__cpo4swapE:
	.zero		1
.L_8:


//--------------------- .nv.constant0._ZN7cutlass13device_kernelINS_4gemm6kernel13GemmUniversalIN4cute5tupleIJiiiiEEENS1_10collective13CollectiveMmaINS1_34MainloopSm90TmaGmmaWarpSpecializedILi7ENS5_IJNS4_1CILi4EEENSA_ILi1EEESC_EEENS1_35KernelTmaWarpSpecializedCooperativeEEENS5_IJNSA_ILi256EEESG_NSA_ILi32EEEEEENS_6half_tENS5_IJlSC_lEEESJ_SK_NS4_8TiledMMAINS4_8MMA_AtomIJNS4_4SM904GMMA26MMA_64x256x16_F32F16F16_SSILNSO_5MajorE0ELSQ_0ELNSO_7ScaleInE1ELSR_1EEEEEENS4_6LayoutINS5_IJNSA_ILi2EEESC_SC_EEENS5_IJSC_NSA_ILi0EEESX_EEEEENS5_IJNS4_10UnderscoreES10_S10_EEEEENS4_13SM90_TMA_LOADENS4_14ComposedLayoutINS4_7SwizzleILi2ELi4ELi3EEENS4_18smem_ptr_flag_bitsILi16EEENSU_INS5_IJNSA_ILi8EEESH_EEENS5_IJSH_SC_EEEEEEEvNS4_8identityENS4_23SM90_TMA_LOAD_MULTICASTES1D_vS1E_EENS_8epilogue10collective6detail29Sm90TmaWarpSpecializedAdapterINS1I_15DefaultEpilogueISJ_SK_SK_NS1H_6thread17LinearCombinationISJ_Li1EffLNS1M_9ScaleType4KindE0ELNS_15FloatRoundStyleE2ESJ_EENS1_15EpilogueDefaultEEEEEvvEEEEvNT_6ParamsE --------------------------
	.section	.nv.constant0._ZN7cutlass13device_kernelINS_4gemm6kernel13GemmUniversalIN4cute5tupleIJiiiiEEENS1_10collective13CollectiveMmaINS1_34MainloopSm90TmaGmmaWarpSpecializedILi7ENS5_IJNS4_1CILi4EEENSA_ILi1EEESC_EEENS1_35KernelTmaWarpSpecializedCooperativeEEENS5_IJNSA_ILi256EEESG_NSA_ILi32EEEEEENS_6half_tENS5_IJlSC_lEEESJ_SK_NS4_8TiledMMAINS4_8MMA_AtomIJNS4_4SM904GMMA26MMA_64x256x16_F32F16F16_SSILNSO_5MajorE0ELSQ_0ELNSO_7ScaleInE1ELSR_1EEEEEENS4_6LayoutINS5_IJNSA_ILi2EEESC_SC_EEENS5_IJSC_NSA_ILi0EEESX_EEEEENS5_IJNS4_10UnderscoreES10_S10_EEEEENS4_13SM90_TMA_LOADENS4_14ComposedLayoutINS4_7SwizzleILi2ELi4ELi3EEENS4_18smem_ptr_flag_bitsILi16EEENSU_INS5_IJNSA_ILi8EEESH_EEENS5_IJSH_SC_EEEEEEEvNS4_8identityENS4_23SM90_TMA_LOAD_MULTICASTES1D_vS1E_EENS_8epilogue10collective6detail29Sm90TmaWarpSpecializedAdapterINS1I_15DefaultEpilogueISJ_SK_SK_NS1H_6thread17LinearCombinationISJ_Li1EffLNS1M_9ScaleType4KindE0ELNS_15FloatRoundStyleE2ESJ_EENS1_15EpilogueDefaultEEEEEvvEEEEvNT_6ParamsE,"a",@progbits
	.sectionflags	@""
	.align	4
.nv.constant0._ZN7cutlass13device_kernelINS_4gemm6kernel13GemmUniversalIN4cute5tupleIJiiiiEEENS1_10collective13CollectiveMmaINS1_34MainloopSm90TmaGmmaWarpSpecializedILi7ENS5_IJNS4_1CILi4EEENSA_ILi1EEESC_EEENS1_35KernelTmaWarpSpecializedCooperativeEEENS5_IJNSA_ILi256EEESG_NSA_ILi32EEEEEENS_6half_tENS5_IJlSC_lEEESJ_SK_NS4_8TiledMMAINS4_8MMA_AtomIJNS4_4SM904GMMA26MMA_64x256x16_F32F16F16_SSILNSO_5MajorE0ELSQ_0ELNSO_7ScaleInE1ELSR_1EEEEEENS4_6LayoutINS5_IJNSA_ILi2EEESC_SC_EEENS5_IJSC_NSA_ILi0EEESX_EEEEENS5_IJNS4_10UnderscoreES10_S10_EEEEENS4_13SM90_TMA_LOADENS4_14ComposedLayoutINS4_7SwizzleILi2ELi4ELi3EEENS4_18smem_ptr_flag_bitsILi16EEENSU_INS5_IJNSA_ILi8EEESH_EEENS5_IJSH_SC_EEEEEEEvNS4_8identityENS4_23SM90_TMA_LOAD_MULTICASTES1D_vS1E_EENS_8epilogue10collective6detail29Sm90TmaWarpSpecializedAdapterINS1I_15DefaultEpilogueISJ_SK_SK_NS1H_6thread17LinearCombinationISJ_Li1EffLNS1M_9ScaleType4KindE0ELNS_15FloatRoundStyleE2ESJ_EENS1_15EpilogueDefaultEEEEEvvEEEEvNT_6ParamsE:
	.zero		1664


//--------------------- SYMBOLS --------------------------

	.type		.nv.reservedSmem.offset0,@object
	.size		.nv.reservedSmem.offset0,0x4
	.type		__assertfail,@function
